//
// Generated by NVIDIA NVVM Compiler
//
// Compiler Build ID: CL-36424714
// Cuda compilation tools, release 13.0, V13.0.88
// Based on NVVM 20.0.0
//

.version 9.0
.target sm_100
.address_size 64

	// .globl	_Z5ZcalcPKfPfS0_iffii

.visible .entry _Z5ZcalcPKfPfS0_iffii(
	.param .u64 .ptr .align 1 _Z5ZcalcPKfPfS0_iffii_param_0,
	.param .u64 .ptr .align 1 _Z5ZcalcPKfPfS0_iffii_param_1,
	.param .u64 .ptr .align 1 _Z5ZcalcPKfPfS0_iffii_param_2,
	.param .u32 _Z5ZcalcPKfPfS0_iffii_param_3,
	.param .f32 _Z5ZcalcPKfPfS0_iffii_param_4,
	.param .f32 _Z5ZcalcPKfPfS0_iffii_param_5,
	.param .u32 _Z5ZcalcPKfPfS0_iffii_param_6,
	.param .u32 _Z5ZcalcPKfPfS0_iffii_param_7
)
{
	.reg .pred 	%p<25>;
	.reg .b32 	%r<136>;
	.reg .b32 	%f<180>;
	.reg .b64 	%rd<58>;

	ld.param.u64 	%rd5, [_Z5ZcalcPKfPfS0_iffii_param_0];
	ld.param.u64 	%rd4, [_Z5ZcalcPKfPfS0_iffii_param_1];
	ld.param.u64 	%rd6, [_Z5ZcalcPKfPfS0_iffii_param_2];
	ld.param.u32 	%r50, [_Z5ZcalcPKfPfS0_iffii_param_3];
	ld.param.u32 	%r51, [_Z5ZcalcPKfPfS0_iffii_param_6];
	ld.param.u32 	%r52, [_Z5ZcalcPKfPfS0_iffii_param_7];
	cvta.to.global.u64 	%rd1, %rd6;
	cvta.to.global.u64 	%rd2, %rd5;
	mov.u32 	%r53, %ctaid.x;
	mov.u32 	%r54, %ntid.x;
	mov.u32 	%r55, %tid.x;
	mad.lo.s32 	%r1, %r53, %r54, %r55;
	mov.u32 	%r56, %ctaid.y;
	mov.u32 	%r57, %ntid.y;
	mov.u32 	%r58, %tid.y;
	mad.lo.s32 	%r59, %r56, %r57, %r58;
	shl.b32 	%r60, %r50, 1;
	add.s32 	%r3, %r60, -1;
	shr.u32 	%r61, %r3, 31;
	add.s32 	%r62, %r3, %r61;
	shr.s32 	%r63, %r62, 1;
	sub.s32 	%r64, %r51, %r63;
	setp.ge.s32 	%p1, %r1, %r64;
	sub.s32 	%r65, %r52, %r63;
	setp.ge.s32 	%p2, %r59, %r65;
	or.pred  	%p3, %p1, %p2;
	@%p3 bra 	$L__BB0_34;
	sub.s32 	%r67, %r3, %r50;
	shr.u32 	%r68, %r67, 31;
	add.s32 	%r69, %r67, %r68;
	shr.s32 	%r118, %r69, 1;
	sub.s32 	%r5, %r51, %r118;
	setp.ge.s32 	%p4, %r118, %r5;
	@%p4 bra 	$L__BB0_34;
	ld.param.u32 	%r115, [_Z5ZcalcPKfPfS0_iffii_param_7];
	sub.s32 	%r70, %r115, %r118;
	setp.ge.s32 	%p5, %r118, %r70;
	add.s32 	%r6, %r118, %r1;
	add.s32 	%r7, %r118, %r59;
	@%p5 bra 	$L__BB0_34;
	cvta.to.global.u64 	%rd7, %rd4;
	mad.lo.s32 	%r71, %r7, %r51, %r6;
	mul.wide.s32 	%rd8, %r71, 4;
	add.s64 	%rd3, %rd7, %rd8;
	setp.gt.s32 	%p6, %r50, -1;
	@%p6 bra 	$L__BB0_18;
	ld.param.u32 	%r117, [_Z5ZcalcPKfPfS0_iffii_param_7];
	ld.param.f32 	%f162, [_Z5ZcalcPKfPfS0_iffii_param_5];
	shl.b32 	%r110, %r118, 1;
	sub.s32 	%r111, %r117, %r110;
	and.b32  	%r8, %r111, 7;
	add.s32 	%r9, %r8, -1;
	and.b32  	%r10, %r111, 3;
	ld.global.f32 	%f168, [%rd3];
	mov.f32 	%f136, 0f80000000;
	div.rn.f32 	%f137, %f136, %f162;
	fma.rn.f32 	%f138, %f137, 0f3BBB989D, 0f3F000000;
	cvt.sat.f32.f32 	%f139, %f138;
	mov.f32 	%f140, 0f4B400001;
	mov.f32 	%f141, 0f437C0000;
	fma.rm.f32 	%f142, %f139, %f141, %f140;
	add.f32 	%f143, %f142, 0fCB40007F;
	neg.f32 	%f144, %f143;
	fma.rn.f32 	%f145, %f137, 0f3FB8AA3B, %f144;
	fma.rn.f32 	%f2, %f137, 0f32A57060, %f145;
	mov.b32 	%r112, %f142;
	shl.b32 	%r113, %r112, 23;
	mov.b32 	%f3, %r113;
	sub.s32 	%r11, %r110, %r117;
	and.b32  	%r12, %r117, 1;
	and.b32  	%r114, %r111, -8;
	neg.s32 	%r13, %r114;
$L__BB0_5:
	setp.gt.u32 	%p17, %r11, -8;
	@%p17 bra 	$L__BB0_9;
	ex2.approx.ftz.f32 	%f146, %f2;
	mul.f32 	%f5, %f146, %f3;
	mov.u32 	%r119, %r13;
$L__BB0_7:
	.pragma "nounroll";
	add.f32 	%f147, %f168, %f5;
	add.f32 	%f148, %f147, %f5;
	add.f32 	%f149, %f148, %f5;
	add.f32 	%f150, %f149, %f5;
	add.f32 	%f151, %f150, %f5;
	add.f32 	%f152, %f151, %f5;
	add.f32 	%f153, %f152, %f5;
	add.f32 	%f168, %f153, %f5;
	add.s32 	%r119, %r119, 8;
	setp.ne.s32 	%p18, %r119, 0;
	@%p18 bra 	$L__BB0_7;
	st.global.f32 	[%rd3], %f168;
$L__BB0_9:
	setp.eq.s32 	%p19, %r8, 0;
	@%p19 bra 	$L__BB0_17;
	setp.lt.u32 	%p20, %r9, 3;
	@%p20 bra 	$L__BB0_12;
	ex2.approx.ftz.f32 	%f154, %f2;
	fma.rn.f32 	%f155, %f154, %f3, %f168;
	fma.rn.f32 	%f156, %f154, %f3, %f155;
	fma.rn.f32 	%f157, %f154, %f3, %f156;
	fma.rn.f32 	%f168, %f154, %f3, %f157;
	st.global.f32 	[%rd3], %f168;
$L__BB0_12:
	setp.eq.s32 	%p21, %r10, 0;
	@%p21 bra 	$L__BB0_17;
	setp.eq.s32 	%p22, %r10, 1;
	@%p22 bra 	$L__BB0_15;
	ex2.approx.ftz.f32 	%f158, %f2;
	fma.rn.f32 	%f159, %f158, %f3, %f168;
	fma.rn.f32 	%f168, %f158, %f3, %f159;
	st.global.f32 	[%rd3], %f168;
$L__BB0_15:
	setp.eq.s32 	%p23, %r12, 0;
	@%p23 bra 	$L__BB0_17;
	ex2.approx.ftz.f32 	%f160, %f2;
	fma.rn.f32 	%f168, %f160, %f3, %f168;
	st.global.f32 	[%rd3], %f168;
$L__BB0_17:
	add.s32 	%r118, %r118, 1;
	setp.eq.s32 	%p24, %r118, %r5;
	@%p24 bra 	$L__BB0_34;
	bra.uni 	$L__BB0_5;
$L__BB0_18:
	abs.s32 	%r18, %r118;
	add.s32 	%r19, %r118, %r18;
	add.s32 	%r72, %r19, 1;
	and.b32  	%r20, %r72, 7;
	ld.global.f32 	%f170, [%rd3];
	and.b32  	%r21, %r72, -8;
	mul.wide.s32 	%rd49, %r51, 4;
	mov.u32 	%r120, %r118;
$L__BB0_19:
	mov.u32 	%r121, %r118;
$L__BB0_20:
	neg.s32 	%r123, %r118;
	mov.b32 	%r135, 0;
	mov.f32 	%f179, 0f00000000;
$L__BB0_21:
	mov.u32 	%r26, %r123;
	neg.s32 	%r128, %r118;
	setp.lt.u32 	%p7, %r19, 7;
	@%p7 bra 	$L__BB0_23;
$L__BB0_22:
	.pragma "nounroll";
	add.s32 	%r75, %r7, %r128;
	add.s32 	%r76, %r6, %r26;
	mad.lo.s32 	%r77, %r75, %r51, %r76;
	mul.wide.s32 	%rd9, %r77, 4;
	add.s64 	%rd10, %rd2, %rd9;
	ld.global.f32 	%f35, [%rd10];
	add.s32 	%r78, %r128, %r121;
	add.s32 	%r79, %r26, %r120;
	mad.lo.s32 	%r80, %r78, %r51, %r79;
	mul.wide.s32 	%rd11, %r80, 4;
	add.s64 	%rd12, %rd2, %rd11;
	ld.global.f32 	%f36, [%rd12];
	sub.f32 	%f37, %f35, %f36;
	mul.wide.s32 	%rd13, %r135, 4;
	add.s64 	%rd14, %rd1, %rd13;
	ld.global.f32 	%f38, [%rd14];
	mul.f32 	%f39, %f37, %f38;
	fma.rn.f32 	%f40, %f39, %f39, %f179;
	mul.wide.s32 	%rd15, %r51, 4;
	add.s64 	%rd16, %rd10, %rd15;
	ld.global.f32 	%f41, [%rd16];
	add.s64 	%rd17, %rd12, %rd15;
	ld.global.f32 	%f42, [%rd17];
	sub.f32 	%f43, %f41, %f42;
	ld.global.f32 	%f44, [%rd14+4];
	mul.f32 	%f45, %f43, %f44;
	fma.rn.f32 	%f46, %f45, %f45, %f40;
	add.s64 	%rd18, %rd16, %rd15;
	ld.global.f32 	%f47, [%rd18];
	add.s64 	%rd19, %rd17, %rd15;
	ld.global.f32 	%f48, [%rd19];
	sub.f32 	%f49, %f47, %f48;
	ld.global.f32 	%f50, [%rd14+8];
	mul.f32 	%f51, %f49, %f50;
	fma.rn.f32 	%f52, %f51, %f51, %f46;
	add.s64 	%rd20, %rd18, %rd15;
	ld.global.f32 	%f53, [%rd20];
	add.s64 	%rd21, %rd19, %rd15;
	ld.global.f32 	%f54, [%rd21];
	sub.f32 	%f55, %f53, %f54;
	ld.global.f32 	%f56, [%rd14+12];
	mul.f32 	%f57, %f55, %f56;
	fma.rn.f32 	%f58, %f57, %f57, %f52;
	add.s64 	%rd22, %rd20, %rd15;
	ld.global.f32 	%f59, [%rd22];
	add.s64 	%rd23, %rd21, %rd15;
	ld.global.f32 	%f60, [%rd23];
	sub.f32 	%f61, %f59, %f60;
	ld.global.f32 	%f62, [%rd14+16];
	mul.f32 	%f63, %f61, %f62;
	fma.rn.f32 	%f64, %f63, %f63, %f58;
	add.s64 	%rd24, %rd22, %rd15;
	ld.global.f32 	%f65, [%rd24];
	add.s64 	%rd25, %rd23, %rd15;
	ld.global.f32 	%f66, [%rd25];
	sub.f32 	%f67, %f65, %f66;
	ld.global.f32 	%f68, [%rd14+20];
	mul.f32 	%f69, %f67, %f68;
	fma.rn.f32 	%f70, %f69, %f69, %f64;
	add.s64 	%rd26, %rd24, %rd15;
	ld.global.f32 	%f71, [%rd26];
	add.s64 	%rd27, %rd25, %rd15;
	ld.global.f32 	%f72, [%rd27];
	sub.f32 	%f73, %f71, %f72;
	ld.global.f32 	%f74, [%rd14+24];
	mul.f32 	%f75, %f73, %f74;
	fma.rn.f32 	%f76, %f75, %f75, %f70;
	add.s64 	%rd28, %rd26, %rd15;
	ld.global.f32 	%f77, [%rd28];
	add.s64 	%rd29, %rd27, %rd15;
	ld.global.f32 	%f78, [%rd29];
	sub.f32 	%f79, %f77, %f78;
	ld.global.f32 	%f80, [%rd14+28];
	mul.f32 	%f81, %f79, %f80;
	fma.rn.f32 	%f179, %f81, %f81, %f76;
	add.s32 	%r135, %r135, 8;
	add.s32 	%r128, %r128, 8;
	add.s32 	%r81, %r128, %r118;
	setp.ne.s32 	%p8, %r81, %r21;
	@%p8 bra 	$L__BB0_22;
$L__BB0_23:
	setp.eq.s32 	%p9, %r20, 0;
	@%p9 bra 	$L__BB0_31;
	add.s32 	%r83, %r20, -1;
	setp.lt.u32 	%p10, %r83, 3;
	@%p10 bra 	$L__BB0_26;
	add.s32 	%r84, %r7, %r128;
	add.s32 	%r85, %r6, %r26;
	mad.lo.s32 	%r86, %r84, %r51, %r85;
	mul.wide.s32 	%rd30, %r86, 4;
	add.s64 	%rd31, %rd2, %rd30;
	ld.global.f32 	%f83, [%rd31];
	add.s32 	%r87, %r128, %r121;
	add.s32 	%r88, %r26, %r120;
	mad.lo.s32 	%r89, %r87, %r51, %r88;
	mul.wide.s32 	%rd32, %r89, 4;
	add.s64 	%rd33, %rd2, %rd32;
	ld.global.f32 	%f84, [%rd33];
	sub.f32 	%f85, %f83, %f84;
	mul.wide.s32 	%rd34, %r135, 4;
	add.s64 	%rd35, %rd1, %rd34;
	ld.global.f32 	%f86, [%rd35];
	mul.f32 	%f87, %f85, %f86;
	fma.rn.f32 	%f88, %f87, %f87, %f179;
	add.s64 	%rd37, %rd31, %rd49;
	ld.global.f32 	%f89, [%rd37];
	add.s64 	%rd38, %rd33, %rd49;
	ld.global.f32 	%f90, [%rd38];
	sub.f32 	%f91, %f89, %f90;
	ld.global.f32 	%f92, [%rd35+4];
	mul.f32 	%f93, %f91, %f92;
	fma.rn.f32 	%f94, %f93, %f93, %f88;
	add.s64 	%rd39, %rd37, %rd49;
	ld.global.f32 	%f95, [%rd39];
	add.s64 	%rd40, %rd38, %rd49;
	ld.global.f32 	%f96, [%rd40];
	sub.f32 	%f97, %f95, %f96;
	ld.global.f32 	%f98, [%rd35+8];
	mul.f32 	%f99, %f97, %f98;
	fma.rn.f32 	%f100, %f99, %f99, %f94;
	add.s64 	%rd41, %rd39, %rd49;
	ld.global.f32 	%f101, [%rd41];
	add.s64 	%rd42, %rd40, %rd49;
	ld.global.f32 	%f102, [%rd42];
	sub.f32 	%f103, %f101, %f102;
	ld.global.f32 	%f104, [%rd35+12];
	mul.f32 	%f105, %f103, %f104;
	fma.rn.f32 	%f179, %f105, %f105, %f100;
	add.s32 	%r128, %r128, 4;
	add.s32 	%r135, %r135, 4;
$L__BB0_26:
	add.s32 	%r92, %r19, 1;
	and.b32  	%r91, %r92, 3;
	setp.eq.s32 	%p11, %r91, 0;
	@%p11 bra 	$L__BB0_31;
	setp.eq.s32 	%p12, %r91, 1;
	@%p12 bra 	$L__BB0_29;
	add.s32 	%r93, %r7, %r128;
	add.s32 	%r94, %r6, %r26;
	mad.lo.s32 	%r95, %r93, %r51, %r94;
	mul.wide.s32 	%rd43, %r95, 4;
	add.s64 	%rd44, %rd2, %rd43;
	ld.global.f32 	%f107, [%rd44];
	add.s32 	%r96, %r128, %r121;
	add.s32 	%r97, %r26, %r120;
	mad.lo.s32 	%r98, %r96, %r51, %r97;
	mul.wide.s32 	%rd45, %r98, 4;
	add.s64 	%rd46, %rd2, %rd45;
	ld.global.f32 	%f108, [%rd46];
	sub.f32 	%f109, %f107, %f108;
	mul.wide.s32 	%rd47, %r135, 4;
	add.s64 	%rd48, %rd1, %rd47;
	ld.global.f32 	%f110, [%rd48];
	mul.f32 	%f111, %f109, %f110;
	fma.rn.f32 	%f112, %f111, %f111, %f179;
	add.s64 	%rd50, %rd44, %rd49;
	ld.global.f32 	%f113, [%rd50];
	add.s64 	%rd51, %rd46, %rd49;
	ld.global.f32 	%f114, [%rd51];
	sub.f32 	%f115, %f113, %f114;
	ld.global.f32 	%f116, [%rd48+4];
	mul.f32 	%f117, %f115, %f116;
	fma.rn.f32 	%f179, %f117, %f117, %f112;
	add.s32 	%r128, %r128, 2;
	add.s32 	%r135, %r135, 2;
$L__BB0_29:
	and.b32  	%r99, %r19, 1;
	setp.eq.b32 	%p13, %r99, 1;
	@%p13 bra 	$L__BB0_31;
	add.s32 	%r100, %r7, %r128;
	add.s32 	%r101, %r6, %r26;
	mad.lo.s32 	%r102, %r100, %r51, %r101;
	mul.wide.s32 	%rd52, %r102, 4;
	add.s64 	%rd53, %rd2, %rd52;
	ld.global.f32 	%f118, [%rd53];
	add.s32 	%r103, %r128, %r121;
	add.s32 	%r104, %r26, %r120;
	mad.lo.s32 	%r105, %r103, %r51, %r104;
	mul.wide.s32 	%rd54, %r105, 4;
	add.s64 	%rd55, %rd2, %rd54;
	ld.global.f32 	%f119, [%rd55];
	sub.f32 	%f120, %f118, %f119;
	mul.wide.s32 	%rd56, %r135, 4;
	add.s64 	%rd57, %rd1, %rd56;
	ld.global.f32 	%f121, [%rd57];
	mul.f32 	%f122, %f120, %f121;
	fma.rn.f32 	%f179, %f122, %f122, %f179;
	add.s32 	%r135, %r135, 1;
$L__BB0_31:
	add.s32 	%r123, %r26, 1;
	setp.ne.s32 	%p14, %r26, %r18;
	@%p14 bra 	$L__BB0_21;
	ld.param.u32 	%r116, [_Z5ZcalcPKfPfS0_iffii_param_7];
	ld.param.f32 	%f161, [_Z5ZcalcPKfPfS0_iffii_param_5];
	neg.f32 	%f123, %f179;
	div.rn.f32 	%f124, %f123, %f161;
	fma.rn.f32 	%f125, %f124, 0f3BBB989D, 0f3F000000;
	cvt.sat.f32.f32 	%f126, %f125;
	mov.f32 	%f127, 0f4B400001;
	mov.f32 	%f128, 0f437C0000;
	fma.rm.f32 	%f129, %f126, %f128, %f127;
	add.f32 	%f130, %f129, 0fCB40007F;
	neg.f32 	%f131, %f130;
	fma.rn.f32 	%f132, %f124, 0f3FB8AA3B, %f131;
	fma.rn.f32 	%f133, %f124, 0f32A57060, %f132;
	mov.b32 	%r106, %f129;
	shl.b32 	%r107, %r106, 23;
	mov.b32 	%f134, %r107;
	ex2.approx.ftz.f32 	%f135, %f133;
	fma.rn.f32 	%f170, %f135, %f134, %f170;
	st.global.f32 	[%rd3], %f170;
	add.s32 	%r121, %r121, 1;
	sub.s32 	%r108, %r116, %r118;
	setp.ne.s32 	%p15, %r121, %r108;
	@%p15 bra 	$L__BB0_20;
	add.s32 	%r120, %r120, 1;
	sub.s32 	%r109, %r51, %r118;
	setp.ne.s32 	%p16, %r120, %r109;
	@%p16 bra 	$L__BB0_19;
$L__BB0_34:
	ret;

}
	// .globl	_Z5fCalcPKfS0_S0_Pfiffii
.visible .entry _Z5fCalcPKfS0_S0_Pfiffii(
	.param .u64 .ptr .align 1 _Z5fCalcPKfS0_S0_Pfiffii_param_0,
	.param .u64 .ptr .align 1 _Z5fCalcPKfS0_S0_Pfiffii_param_1,
	.param .u64 .ptr .align 1 _Z5fCalcPKfS0_S0_Pfiffii_param_2,
	.param .u64 .ptr .align 1 _Z5fCalcPKfS0_S0_Pfiffii_param_3,
	.param .u32 _Z5fCalcPKfS0_S0_Pfiffii_param_4,
	.param .f32 _Z5fCalcPKfS0_S0_Pfiffii_param_5,
	.param .f32 _Z5fCalcPKfS0_S0_Pfiffii_param_6,
	.param .u32 _Z5fCalcPKfS0_S0_Pfiffii_param_7,
	.param .u32 _Z5fCalcPKfS0_S0_Pfiffii_param_8
)
{
	.reg .pred 	%p<25>;
	.reg .b32 	%r<144>;
	.reg .b32 	%f<207>;
	.reg .b64 	%rd<85>;

	ld.param.u64 	%rd7, [_Z5fCalcPKfS0_S0_Pfiffii_param_0];
	ld.param.u64 	%rd5, [_Z5fCalcPKfS0_S0_Pfiffii_param_1];
	ld.param.u64 	%rd8, [_Z5fCalcPKfS0_S0_Pfiffii_param_2];
	ld.param.u64 	%rd6, [_Z5fCalcPKfS0_S0_Pfiffii_param_3];
	ld.param.u32 	%r66, [_Z5fCalcPKfS0_S0_Pfiffii_param_4];
	ld.param.u32 	%r67, [_Z5fCalcPKfS0_S0_Pfiffii_param_7];
	ld.param.u32 	%r68, [_Z5fCalcPKfS0_S0_Pfiffii_param_8];
	cvta.to.global.u64 	%rd1, %rd8;
	cvta.to.global.u64 	%rd2, %rd7;
	mov.u32 	%r69, %ctaid.x;
	mov.u32 	%r70, %ntid.x;
	mov.u32 	%r71, %tid.x;
	mad.lo.s32 	%r1, %r69, %r70, %r71;
	mov.u32 	%r72, %ctaid.y;
	mov.u32 	%r73, %ntid.y;
	mov.u32 	%r74, %tid.y;
	mad.lo.s32 	%r75, %r72, %r73, %r74;
	shl.b32 	%r76, %r66, 1;
	add.s32 	%r3, %r76, -1;
	shr.u32 	%r77, %r3, 31;
	add.s32 	%r78, %r3, %r77;
	shr.s32 	%r79, %r78, 1;
	sub.s32 	%r80, %r67, %r79;
	setp.ge.s32 	%p1, %r1, %r80;
	sub.s32 	%r81, %r68, %r79;
	setp.ge.s32 	%p2, %r75, %r81;
	or.pred  	%p3, %p1, %p2;
	@%p3 bra 	$L__BB1_34;
	cvta.to.global.u64 	%rd3, %rd5;
	sub.s32 	%r83, %r3, %r66;
	shr.u32 	%r84, %r83, 31;
	add.s32 	%r85, %r83, %r84;
	shr.s32 	%r4, %r85, 1;
	add.s32 	%r5, %r4, %r1;
	add.s32 	%r6, %r4, %r75;
	sub.s32 	%r7, %r67, %r4;
	setp.ge.s32 	%p4, %r4, %r7;
	@%p4 bra 	$L__BB1_34;
	mad.lo.s32 	%r86, %r6, %r67, %r5;
	mul.wide.s32 	%rd9, %r86, 4;
	add.s64 	%rd10, %rd3, %rd9;
	ld.global.f32 	%f34, [%rd10];
	sub.s32 	%r8, %r68, %r4;
	setp.ge.s32 	%p5, %r4, %r8;
	neg.s32 	%r9, %r4;
	cvta.to.global.u64 	%rd11, %rd6;
	add.s64 	%rd4, %rd11, %rd9;
	rcp.rn.f32 	%f1, %f34;
	@%p5 bra 	$L__BB1_34;
	setp.gt.s32 	%p6, %r66, -1;
	@%p6 bra 	$L__BB1_17;
	ld.param.f32 	%f189, [_Z5fCalcPKfS0_S0_Pfiffii_param_6];
	shl.b32 	%r113, %r4, 1;
	sub.s32 	%r114, %r68, %r113;
	and.b32  	%r10, %r114, 7;
	add.s32 	%r11, %r10, -1;
	and.b32  	%r12, %r114, 3;
	ld.global.f32 	%f195, [%rd4];
	mov.f32 	%f141, 0f80000000;
	div.rn.f32 	%f142, %f141, %f189;
	fma.rn.f32 	%f143, %f142, 0f3BBB989D, 0f3F000000;
	cvt.sat.f32.f32 	%f144, %f143;
	mov.f32 	%f145, 0f4B400001;
	mov.f32 	%f146, 0f437C0000;
	fma.rm.f32 	%f147, %f144, %f146, %f145;
	add.f32 	%f148, %f147, 0fCB40007F;
	neg.f32 	%f149, %f148;
	fma.rn.f32 	%f150, %f142, 0f3FB8AA3B, %f149;
	fma.rn.f32 	%f3, %f142, 0f32A57060, %f150;
	mov.b32 	%r115, %f147;
	shl.b32 	%r116, %r115, 23;
	mov.b32 	%f4, %r116;
	sub.s32 	%r13, %r113, %r68;
	and.b32  	%r14, %r68, 1;
	mul.lo.s32 	%r15, %r4, %r67;
	shl.b32 	%r16, %r67, 3;
	and.b32  	%r117, %r114, -8;
	neg.s32 	%r17, %r117;
	mul.wide.s32 	%rd81, %r67, 4;
	mov.u32 	%r121, %r4;
$L__BB1_5:
	setp.gt.u32 	%p17, %r13, -8;
	mov.u32 	%r125, %r4;
	@%p17 bra 	$L__BB1_8;
	ex2.approx.ftz.f32 	%f151, %f3;
	mul.f32 	%f152, %f151, %f4;
	mul.f32 	%f6, %f1, %f152;
	add.s32 	%r123, %r15, %r121;
	mov.u32 	%r122, %r17;
	mov.u32 	%r125, %r4;
$L__BB1_7:
	.pragma "nounroll";
	mul.wide.s32 	%rd63, %r123, 4;
	add.s64 	%rd64, %rd2, %rd63;
	ld.global.f32 	%f153, [%rd64];
	fma.rn.f32 	%f154, %f153, %f6, %f195;
	st.global.f32 	[%rd4], %f154;
	add.s64 	%rd66, %rd64, %rd81;
	ld.global.f32 	%f155, [%rd66];
	fma.rn.f32 	%f156, %f155, %f6, %f154;
	st.global.f32 	[%rd4], %f156;
	add.s64 	%rd67, %rd66, %rd81;
	ld.global.f32 	%f157, [%rd67];
	fma.rn.f32 	%f158, %f157, %f6, %f156;
	st.global.f32 	[%rd4], %f158;
	add.s64 	%rd68, %rd67, %rd81;
	ld.global.f32 	%f159, [%rd68];
	fma.rn.f32 	%f160, %f159, %f6, %f158;
	st.global.f32 	[%rd4], %f160;
	add.s64 	%rd69, %rd68, %rd81;
	ld.global.f32 	%f161, [%rd69];
	fma.rn.f32 	%f162, %f161, %f6, %f160;
	st.global.f32 	[%rd4], %f162;
	add.s64 	%rd70, %rd69, %rd81;
	ld.global.f32 	%f163, [%rd70];
	fma.rn.f32 	%f164, %f163, %f6, %f162;
	st.global.f32 	[%rd4], %f164;
	add.s64 	%rd71, %rd70, %rd81;
	ld.global.f32 	%f165, [%rd71];
	fma.rn.f32 	%f166, %f165, %f6, %f164;
	st.global.f32 	[%rd4], %f166;
	add.s64 	%rd72, %rd71, %rd81;
	ld.global.f32 	%f167, [%rd72];
	fma.rn.f32 	%f195, %f167, %f6, %f166;
	st.global.f32 	[%rd4], %f195;
	add.s32 	%r125, %r125, 8;
	add.s32 	%r123, %r123, %r16;
	add.s32 	%r122, %r122, 8;
	setp.ne.s32 	%p18, %r122, 0;
	@%p18 bra 	$L__BB1_7;
$L__BB1_8:
	setp.eq.s32 	%p19, %r10, 0;
	@%p19 bra 	$L__BB1_16;
	setp.lt.u32 	%p20, %r11, 3;
	@%p20 bra 	$L__BB1_11;
	ex2.approx.ftz.f32 	%f168, %f3;
	mul.f32 	%f169, %f168, %f4;
	mul.f32 	%f170, %f1, %f169;
	mad.lo.s32 	%r118, %r125, %r67, %r121;
	mul.wide.s32 	%rd73, %r118, 4;
	add.s64 	%rd74, %rd2, %rd73;
	ld.global.f32 	%f171, [%rd74];
	fma.rn.f32 	%f172, %f171, %f170, %f195;
	st.global.f32 	[%rd4], %f172;
	add.s64 	%rd76, %rd74, %rd81;
	ld.global.f32 	%f173, [%rd76];
	fma.rn.f32 	%f174, %f173, %f170, %f172;
	st.global.f32 	[%rd4], %f174;
	add.s64 	%rd77, %rd76, %rd81;
	ld.global.f32 	%f175, [%rd77];
	fma.rn.f32 	%f176, %f175, %f170, %f174;
	st.global.f32 	[%rd4], %f176;
	add.s64 	%rd78, %rd77, %rd81;
	ld.global.f32 	%f177, [%rd78];
	fma.rn.f32 	%f195, %f177, %f170, %f176;
	st.global.f32 	[%rd4], %f195;
	add.s32 	%r125, %r125, 4;
$L__BB1_11:
	setp.eq.s32 	%p21, %r12, 0;
	@%p21 bra 	$L__BB1_16;
	setp.eq.s32 	%p22, %r12, 1;
	@%p22 bra 	$L__BB1_14;
	ex2.approx.ftz.f32 	%f178, %f3;
	mul.f32 	%f179, %f178, %f4;
	mul.f32 	%f180, %f1, %f179;
	mad.lo.s32 	%r119, %r125, %r67, %r121;
	mul.wide.s32 	%rd79, %r119, 4;
	add.s64 	%rd80, %rd2, %rd79;
	ld.global.f32 	%f181, [%rd80];
	fma.rn.f32 	%f182, %f181, %f180, %f195;
	st.global.f32 	[%rd4], %f182;
	add.s64 	%rd82, %rd80, %rd81;
	ld.global.f32 	%f183, [%rd82];
	fma.rn.f32 	%f195, %f183, %f180, %f182;
	st.global.f32 	[%rd4], %f195;
	add.s32 	%r125, %r125, 2;
$L__BB1_14:
	setp.eq.s32 	%p23, %r14, 0;
	@%p23 bra 	$L__BB1_16;
	ex2.approx.ftz.f32 	%f184, %f3;
	mul.f32 	%f185, %f184, %f4;
	mul.f32 	%f186, %f1, %f185;
	mad.lo.s32 	%r120, %r125, %r67, %r121;
	mul.wide.s32 	%rd83, %r120, 4;
	add.s64 	%rd84, %rd2, %rd83;
	ld.global.f32 	%f187, [%rd84];
	fma.rn.f32 	%f195, %f187, %f186, %f195;
	st.global.f32 	[%rd4], %f195;
$L__BB1_16:
	add.s32 	%r121, %r121, 1;
	setp.eq.s32 	%p24, %r121, %r7;
	@%p24 bra 	$L__BB1_34;
	bra.uni 	$L__BB1_5;
$L__BB1_17:
	abs.s32 	%r32, %r4;
	add.s32 	%r33, %r4, %r32;
	add.s32 	%r87, %r33, 1;
	and.b32  	%r34, %r87, 7;
	add.s32 	%r35, %r34, -1;
	and.b32  	%r36, %r87, 3;
	ld.global.f32 	%f197, [%rd4];
	and.b32  	%r37, %r87, -8;
	mul.wide.s32 	%rd52, %r67, 4;
	mov.u32 	%r128, %r4;
$L__BB1_18:
	mov.u32 	%r129, %r4;
$L__BB1_19:
	mov.b32 	%r143, 0;
	mov.f32 	%f206, 0f00000000;
	mov.u32 	%r131, %r9;
$L__BB1_20:
	mov.u32 	%r41, %r131;
	setp.lt.u32 	%p7, %r33, 7;
	add.s32 	%r42, %r41, %r5;
	add.s32 	%r43, %r41, %r128;
	mov.u32 	%r136, %r9;
	@%p7 bra 	$L__BB1_23;
	mov.u32 	%r136, %r9;
$L__BB1_22:
	.pragma "nounroll";
	add.s32 	%r90, %r136, %r6;
	mad.lo.s32 	%r91, %r90, %r67, %r42;
	mul.wide.s32 	%rd12, %r91, 4;
	add.s64 	%rd13, %rd2, %rd12;
	ld.global.f32 	%f37, [%rd13];
	add.s32 	%r92, %r136, %r129;
	mad.lo.s32 	%r93, %r92, %r67, %r43;
	mul.wide.s32 	%rd14, %r93, 4;
	add.s64 	%rd15, %rd2, %rd14;
	ld.global.f32 	%f38, [%rd15];
	sub.f32 	%f39, %f37, %f38;
	mul.wide.s32 	%rd16, %r143, 4;
	add.s64 	%rd17, %rd1, %rd16;
	ld.global.f32 	%f40, [%rd17];
	mul.f32 	%f41, %f39, %f40;
	fma.rn.f32 	%f42, %f41, %f41, %f206;
	mul.wide.s32 	%rd18, %r67, 4;
	add.s64 	%rd19, %rd13, %rd18;
	ld.global.f32 	%f43, [%rd19];
	add.s64 	%rd20, %rd15, %rd18;
	ld.global.f32 	%f44, [%rd20];
	sub.f32 	%f45, %f43, %f44;
	ld.global.f32 	%f46, [%rd17+4];
	mul.f32 	%f47, %f45, %f46;
	fma.rn.f32 	%f48, %f47, %f47, %f42;
	add.s64 	%rd21, %rd19, %rd18;
	ld.global.f32 	%f49, [%rd21];
	add.s64 	%rd22, %rd20, %rd18;
	ld.global.f32 	%f50, [%rd22];
	sub.f32 	%f51, %f49, %f50;
	ld.global.f32 	%f52, [%rd17+8];
	mul.f32 	%f53, %f51, %f52;
	fma.rn.f32 	%f54, %f53, %f53, %f48;
	add.s64 	%rd23, %rd21, %rd18;
	ld.global.f32 	%f55, [%rd23];
	add.s64 	%rd24, %rd22, %rd18;
	ld.global.f32 	%f56, [%rd24];
	sub.f32 	%f57, %f55, %f56;
	ld.global.f32 	%f58, [%rd17+12];
	mul.f32 	%f59, %f57, %f58;
	fma.rn.f32 	%f60, %f59, %f59, %f54;
	add.s64 	%rd25, %rd23, %rd18;
	ld.global.f32 	%f61, [%rd25];
	add.s64 	%rd26, %rd24, %rd18;
	ld.global.f32 	%f62, [%rd26];
	sub.f32 	%f63, %f61, %f62;
	ld.global.f32 	%f64, [%rd17+16];
	mul.f32 	%f65, %f63, %f64;
	fma.rn.f32 	%f66, %f65, %f65, %f60;
	add.s64 	%rd27, %rd25, %rd18;
	ld.global.f32 	%f67, [%rd27];
	add.s64 	%rd28, %rd26, %rd18;
	ld.global.f32 	%f68, [%rd28];
	sub.f32 	%f69, %f67, %f68;
	ld.global.f32 	%f70, [%rd17+20];
	mul.f32 	%f71, %f69, %f70;
	fma.rn.f32 	%f72, %f71, %f71, %f66;
	add.s64 	%rd29, %rd27, %rd18;
	ld.global.f32 	%f73, [%rd29];
	add.s64 	%rd30, %rd28, %rd18;
	ld.global.f32 	%f74, [%rd30];
	sub.f32 	%f75, %f73, %f74;
	ld.global.f32 	%f76, [%rd17+24];
	mul.f32 	%f77, %f75, %f76;
	fma.rn.f32 	%f78, %f77, %f77, %f72;
	add.s64 	%rd31, %rd29, %rd18;
	ld.global.f32 	%f79, [%rd31];
	add.s64 	%rd32, %rd30, %rd18;
	ld.global.f32 	%f80, [%rd32];
	sub.f32 	%f81, %f79, %f80;
	ld.global.f32 	%f82, [%rd17+28];
	mul.f32 	%f83, %f81, %f82;
	fma.rn.f32 	%f206, %f83, %f83, %f78;
	add.s32 	%r143, %r143, 8;
	add.s32 	%r136, %r136, 8;
	add.s32 	%r94, %r136, %r4;
	setp.ne.s32 	%p8, %r94, %r37;
	@%p8 bra 	$L__BB1_22;
$L__BB1_23:
	setp.eq.s32 	%p9, %r34, 0;
	@%p9 bra 	$L__BB1_31;
	setp.lt.u32 	%p10, %r35, 3;
	@%p10 bra 	$L__BB1_26;
	add.s32 	%r96, %r136, %r6;
	mad.lo.s32 	%r97, %r96, %r67, %r42;
	mul.wide.s32 	%rd33, %r97, 4;
	add.s64 	%rd34, %rd2, %rd33;
	ld.global.f32 	%f85, [%rd34];
	add.s32 	%r98, %r136, %r129;
	mad.lo.s32 	%r99, %r98, %r67, %r43;
	mul.wide.s32 	%rd35, %r99, 4;
	add.s64 	%rd36, %rd2, %rd35;
	ld.global.f32 	%f86, [%rd36];
	sub.f32 	%f87, %f85, %f86;
	mul.wide.s32 	%rd37, %r143, 4;
	add.s64 	%rd38, %rd1, %rd37;
	ld.global.f32 	%f88, [%rd38];
	mul.f32 	%f89, %f87, %f88;
	fma.rn.f32 	%f90, %f89, %f89, %f206;
	add.s64 	%rd40, %rd34, %rd52;
	ld.global.f32 	%f91, [%rd40];
	add.s64 	%rd41, %rd36, %rd52;
	ld.global.f32 	%f92, [%rd41];
	sub.f32 	%f93, %f91, %f92;
	ld.global.f32 	%f94, [%rd38+4];
	mul.f32 	%f95, %f93, %f94;
	fma.rn.f32 	%f96, %f95, %f95, %f90;
	add.s64 	%rd42, %rd40, %rd52;
	ld.global.f32 	%f97, [%rd42];
	add.s64 	%rd43, %rd41, %rd52;
	ld.global.f32 	%f98, [%rd43];
	sub.f32 	%f99, %f97, %f98;
	ld.global.f32 	%f100, [%rd38+8];
	mul.f32 	%f101, %f99, %f100;
	fma.rn.f32 	%f102, %f101, %f101, %f96;
	add.s64 	%rd44, %rd42, %rd52;
	ld.global.f32 	%f103, [%rd44];
	add.s64 	%rd45, %rd43, %rd52;
	ld.global.f32 	%f104, [%rd45];
	sub.f32 	%f105, %f103, %f104;
	ld.global.f32 	%f106, [%rd38+12];
	mul.f32 	%f107, %f105, %f106;
	fma.rn.f32 	%f206, %f107, %f107, %f102;
	add.s32 	%r136, %r136, 4;
	add.s32 	%r143, %r143, 4;
$L__BB1_26:
	setp.eq.s32 	%p11, %r36, 0;
	@%p11 bra 	$L__BB1_31;
	setp.eq.s32 	%p12, %r36, 1;
	@%p12 bra 	$L__BB1_29;
	add.s32 	%r101, %r136, %r6;
	mad.lo.s32 	%r102, %r101, %r67, %r42;
	mul.wide.s32 	%rd46, %r102, 4;
	add.s64 	%rd47, %rd2, %rd46;
	ld.global.f32 	%f109, [%rd47];
	add.s32 	%r103, %r136, %r129;
	mad.lo.s32 	%r104, %r103, %r67, %r43;
	mul.wide.s32 	%rd48, %r104, 4;
	add.s64 	%rd49, %rd2, %rd48;
	ld.global.f32 	%f110, [%rd49];
	sub.f32 	%f111, %f109, %f110;
	mul.wide.s32 	%rd50, %r143, 4;
	add.s64 	%rd51, %rd1, %rd50;
	ld.global.f32 	%f112, [%rd51];
	mul.f32 	%f113, %f111, %f112;
	fma.rn.f32 	%f114, %f113, %f113, %f206;
	add.s64 	%rd53, %rd47, %rd52;
	ld.global.f32 	%f115, [%rd53];
	add.s64 	%rd54, %rd49, %rd52;
	ld.global.f32 	%f116, [%rd54];
	sub.f32 	%f117, %f115, %f116;
	ld.global.f32 	%f118, [%rd51+4];
	mul.f32 	%f119, %f117, %f118;
	fma.rn.f32 	%f206, %f119, %f119, %f114;
	add.s32 	%r136, %r136, 2;
	add.s32 	%r143, %r143, 2;
$L__BB1_29:
	and.b32  	%r105, %r33, 1;
	setp.eq.b32 	%p13, %r105, 1;
	@%p13 bra 	$L__BB1_31;
	add.s32 	%r106, %r136, %r6;
	mad.lo.s32 	%r107, %r106, %r67, %r42;
	mul.wide.s32 	%rd55, %r107, 4;
	add.s64 	%rd56, %rd2, %rd55;
	ld.global.f32 	%f120, [%rd56];
	add.s32 	%r108, %r136, %r129;
	mad.lo.s32 	%r109, %r108, %r67, %r43;
	mul.wide.s32 	%rd57, %r109, 4;
	add.s64 	%rd58, %rd2, %rd57;
	ld.global.f32 	%f121, [%rd58];
	sub.f32 	%f122, %f120, %f121;
	mul.wide.s32 	%rd59, %r143, 4;
	add.s64 	%rd60, %rd1, %rd59;
	ld.global.f32 	%f123, [%rd60];
	mul.f32 	%f124, %f122, %f123;
	fma.rn.f32 	%f206, %f124, %f124, %f206;
	add.s32 	%r143, %r143, 1;
$L__BB1_31:
	add.s32 	%r131, %r41, 1;
	setp.ne.s32 	%p14, %r41, %r32;
	@%p14 bra 	$L__BB1_20;
	ld.param.f32 	%f188, [_Z5fCalcPKfS0_S0_Pfiffii_param_6];
	neg.f32 	%f125, %f206;
	div.rn.f32 	%f126, %f125, %f188;
	fma.rn.f32 	%f127, %f126, 0f3BBB989D, 0f3F000000;
	cvt.sat.f32.f32 	%f128, %f127;
	mov.f32 	%f129, 0f4B400001;
	mov.f32 	%f130, 0f437C0000;
	fma.rm.f32 	%f131, %f128, %f130, %f129;
	add.f32 	%f132, %f131, 0fCB40007F;
	neg.f32 	%f133, %f132;
	fma.rn.f32 	%f134, %f126, 0f3FB8AA3B, %f133;
	fma.rn.f32 	%f135, %f126, 0f32A57060, %f134;
	mov.b32 	%r110, %f131;
	shl.b32 	%r111, %r110, 23;
	mov.b32 	%f136, %r111;
	ex2.approx.ftz.f32 	%f137, %f135;
	mul.f32 	%f138, %f137, %f136;
	mul.f32 	%f139, %f1, %f138;
	mad.lo.s32 	%r112, %r129, %r67, %r128;
	mul.wide.s32 	%rd61, %r112, 4;
	add.s64 	%rd62, %rd2, %rd61;
	ld.global.f32 	%f140, [%rd62];
	fma.rn.f32 	%f197, %f140, %f139, %f197;
	st.global.f32 	[%rd4], %f197;
	add.s32 	%r129, %r129, 1;
	setp.ne.s32 	%p15, %r129, %r8;
	@%p15 bra 	$L__BB1_19;
	add.s32 	%r128, %r128, 1;
	setp.ne.s32 	%p16, %r128, %r7;
	@%p16 bra 	$L__BB1_18;
$L__BB1_34:
	ret;

}


// ===== COMPILED SASS (sm_100) =====

	.target	sm_100

	.elftype	@"ET_EXEC"


//--------------------- .note.nv.tkinfo           --------------------------
	.section	.note.nv.tkinfo,"",@"SHT_NOTE"
	.sectionflags	@"SHF_NOTE_NV_TKINFO"
	.tkinfo
        /*0018*/ 	.word	0x00000002
        /*0030*/ 	.string	""
        /*0030*/ 	.string	"ptxas"
        /*0030*/ 	.string	"Cuda compilation tools, release 13.0, V13.0.88"
        /*0030*/ 	.string	"Build cuda_13.0.r13.0/compiler.36424714_0"
        /*0030*/ 	.string	"-arch sm_100 -m 64 "



//--------------------- .note.nv.cuinfo           --------------------------
	.section	.note.nv.cuinfo,"",@"SHT_NOTE"
	.sectionflags	@"SHF_NOTE_NV_CUINFO"
        /*0018*/ 	.short	0x0002
        /*001a*/ 	.short	0x0064
        /*001c*/ 	.short	0x0082
	.zero		2


//--------------------- .nv.info                  --------------------------
	.section	.nv.info,"",@"SHT_CUDA_INFO"
	.align	4


	//----- nvinfo : EIATTR_REGCOUNT
	.align		4
        /*0000*/ 	.byte	0x04, 0x2f
        /*0002*/ 	.short	(.L_1 - .L_0)
	.align		4
.L_0:
        /*0004*/ 	.word	index@(_Z5ZcalcPKfPfS0_iffii)
        /*0008*/ 	.word	0x00000020


	//----- nvinfo : EIATTR_FRAME_SIZE
	.align		4
.L_1:
        /*000c*/ 	.byte	0x04, 0x11
        /*000e*/ 	.short	(.L_3 - .L_2)
	.align		4
.L_2:
        /*0010*/ 	.word	index@($__internal_2_$__cuda_sm3x_div_rn_noftz_f32_slowpath)
        /*0014*/ 	.word	0x00000000


	//----- nvinfo : EIATTR_FRAME_SIZE
	.align		4
.L_3:
        /*0018*/ 	.byte	0x04, 0x11
        /*001a*/ 	.short	(.L_5 - .L_4)
	.align		4
.L_4:
        /*001c*/ 	.word	index@(_Z5ZcalcPKfPfS0_iffii)
        /*0020*/ 	.word	0x00000000


	//----- nvinfo : EIATTR_REGCOUNT
	.align		4
.L_5:
        /*0024*/ 	.byte	0x04, 0x2f
        /*0026*/ 	.short	(.L_7 - .L_6)
	.align		4
.L_6:
        /*0028*/ 	.word	index@(_Z5fCalcPKfS0_S0_Pfiffii)
        /*002c*/ 	.word	0x00000020


	//----- nvinfo : EIATTR_FRAME_SIZE
	.align		4
.L_7:
        /*0030*/ 	.byte	0x04, 0x11
        /*0032*/ 	.short	(.L_9 - .L_8)
	.align		4
.L_8:
        /*0034*/ 	.word	index@($__internal_1_$__cuda_sm3x_div_rn_noftz_f32_slowpath)
        /*0038*/ 	.word	0x00000000


	//----- nvinfo : EIATTR_FRAME_SIZE
	.align		4
.L_9:
        /*003c*/ 	.byte	0x04, 0x11
        /*003e*/ 	.short	(.L_11 - .L_10)
	.align		4
.L_10:
        /*0040*/ 	.word	index@($__internal_0_$__cuda_sm20_rcp_rn_f32_slowpath)
        /*0044*/ 	.word	0x00000000


	//----- nvinfo : EIATTR_FRAME_SIZE
	.align		4
.L_11:
        /*0048*/ 	.byte	0x04, 0x11
        /*004a*/ 	.short	(.L_13 - .L_12)
	.align		4
.L_12:
        /*004c*/ 	.word	index@(_Z5fCalcPKfS0_S0_Pfiffii)
        /*0050*/ 	.word	0x00000000


	//----- nvinfo : EIATTR_MIN_STACK_SIZE
	.align		4
.L_13:
        /*0054*/ 	.byte	0x04, 0x12
        /*0056*/ 	.short	(.L_15 - .L_14)
	.align		4
.L_14:
        /*0058*/ 	.word	index@(_Z5fCalcPKfS0_S0_Pfiffii)
        /*005c*/ 	.word	0x00000000


	//----- nvinfo : EIATTR_MIN_STACK_SIZE
	.align		4
.L_15:
        /*0060*/ 	.byte	0x04, 0x12
        /*0062*/ 	.short	(.L_17 - .L_16)
	.align		4
.L_16:
        /*0064*/ 	.word	index@(_Z5ZcalcPKfPfS0_iffii)
        /*0068*/ 	.word	0x00000000
.L_17:


//--------------------- .nv.compat                --------------------------
	.section	.nv.compat,"",@"SHT_CUDA_COMPAT_INFO"
	.align	4
        /*0000*/ 	.byte	0x02, 0x09, 0x00, 0x00, 0x02, 0x02, 0x01, 0x00, 0x02, 0x05, 0x05, 0x00, 0x03, 0x07, 0x01, 0x01
        /*0010*/ 	.byte	0x02, 0x03, 0x00, 0x00, 0x02, 0x06, 0x01, 0x00, 0x04, 0x0b, 0x08, 0x00, 0x01, 0x00, 0x00, 0x00
        /*0020*/ 	.byte	0x00, 0x00, 0x00, 0x00


//--------------------- .nv.info._Z5fCalcPKfS0_S0_Pfiffii --------------------------
	.section	.nv.info._Z5fCalcPKfS0_S0_Pfiffii,"",@"SHT_CUDA_INFO"
	.sectionflags	@""
	.align	4


	//----- nvinfo : EIATTR_CUDA_API_VERSION
	.align		4
        /*0000*/ 	.byte	0x04, 0x37
        /*0002*/ 	.short	(.L_19 - .L_18)
.L_18:
        /*0004*/ 	.word	0x00000082


	//----- nvinfo : EIATTR_KPARAM_INFO
	.align		4
.L_19:
        /*0008*/ 	.byte	0x04, 0x17
        /*000a*/ 	.short	(.L_21 - .L_20)
.L_20:
        /*000c*/ 	.word	0x00000000
        /*0010*/ 	.short	0x0008
        /*0012*/ 	.short	0x0030
        /*0014*/ 	.byte	0x00, 0xf0, 0x11, 0x00


	//----- nvinfo : EIATTR_KPARAM_INFO
	.align		4
.L_21:
        /*0018*/ 	.byte	0x04, 0x17
        /*001a*/ 	.short	(.L_23 - .L_22)
.L_22:
        /*001c*/ 	.word	0x00000000
        /*0020*/ 	.short	0x0007
        /*0022*/ 	.short	0x002c
        /*0024*/ 	.byte	0x00, 0xf0, 0x11, 0x00


	//----- nvinfo : EIATTR_KPARAM_INFO
	.align		4
.L_23:
        /*0028*/ 	.byte	0x04, 0x17
        /*002a*/ 	.short	(.L_25 - .L_24)
.L_24:
        /*002c*/ 	.word	0x00000000
        /*0030*/ 	.short	0x0006
        /*0032*/ 	.short	0x0028
        /*0034*/ 	.byte	0x00, 0xf0, 0x11, 0x00


	//----- nvinfo : EIATTR_KPARAM_INFO
	.align		4
.L_25:
        /*0038*/ 	.byte	0x04, 0x17
        /*003a*/ 	.short	(.L_27 - .L_26)
.L_26:
        /*003c*/ 	.word	0x00000000
        /*0040*/ 	.short	0x0005
        /*0042*/ 	.short	0x0024
        /*0044*/ 	.byte	0x00, 0xf0, 0x11, 0x00


	//----- nvinfo : EIATTR_KPARAM_INFO
	.align		4
.L_27:
        /*0048*/ 	.byte	0x04, 0x17
        /*004a*/ 	.short	(.L_29 - .L_28)
.L_28:
        /*004c*/ 	.word	0x00000000
        /*0050*/ 	.short	0x0004
        /*0052*/ 	.short	0x0020
        /*0054*/ 	.byte	0x00, 0xf0, 0x11, 0x00


	//----- nvinfo : EIATTR_KPARAM_INFO
	.align		4
.L_29:
        /*0058*/ 	.byte	0x04, 0x17
        /*005a*/ 	.short	(.L_31 - .L_30)
.L_30:
        /*005c*/ 	.word	0x00000000
        /*0060*/ 	.short	0x0003
        /*0062*/ 	.short	0x0018
        /*0064*/ 	.byte	0x00, 0xf5, 0x21, 0x00


	//----- nvinfo : EIATTR_KPARAM_INFO
	.align		4
.L_31:
        /*0068*/ 	.byte	0x04, 0x17
        /*006a*/ 	.short	(.L_33 - .L_32)
.L_32:
        /*006c*/ 	.word	0x00000000
        /*0070*/ 	.short	0x0002
        /*0072*/ 	.short	0x0010
        /*0074*/ 	.byte	0x00, 0xf5, 0x21, 0x00


	//----- nvinfo : EIATTR_KPARAM_INFO
	.align		4
.L_33:
        /*0078*/ 	.byte	0x04, 0x17
        /*007a*/ 	.short	(.L_35 - .L_34)
.L_34:
        /*007c*/ 	.word	0x00000000
        /*0080*/ 	.short	0x0001
        /*0082*/ 	.short	0x0008
        /*0084*/ 	.byte	0x00, 0xf5, 0x21, 0x00


	//----- nvinfo : EIATTR_KPARAM_INFO
	.align		4
.L_35:
        /*0088*/ 	.byte	0x04, 0x17
        /*008a*/ 	.short	(.L_37 - .L_36)
.L_36:
        /*008c*/ 	.word	0x00000000
        /*0090*/ 	.short	0x0000
        /*0092*/ 	.short	0x0000
        /*0094*/ 	.byte	0x00, 0xf5, 0x21, 0x00


	//----- nvinfo : EIATTR_SPARSE_MMA_MASK
	.align		4
.L_37:
        /*0098*/ 	.byte	0x03, 0x50
        /*009a*/ 	.short	0x0000


	//----- nvinfo : EIATTR_MAXREG_COUNT
	.align		4
        /*009c*/ 	.byte	0x03, 0x1b
        /*009e*/ 	.short	0x00ff


	//----- nvinfo : EIATTR_MERCURY_ISA_VERSION
	.align		4
        /*00a0*/ 	.byte	0x03, 0x5f
        /*00a2*/ 	.short	0x0101


	//----- nvinfo : EIATTR_VRC_CTA_INIT_COUNT
	.align		4
        /*00a4*/ 	.byte	0x02, 0x4a
	.zero		1
	.zero		1


	//----- nvinfo : EIATTR_EXIT_INSTR_OFFSETS
	.align		4
        /*00a8*/ 	.byte	0x04, 0x1c
        /*00aa*/ 	.short	(.L_39 - .L_38)


	//   ....[0]....
.L_38:
        /*00ac*/ 	.word	0x00000130


	//   ....[1]....
        /*00b0*/ 	.word	0x00000190


	//   ....[2]....
        /*00b4*/ 	.word	0x00000330


	//   ....[3]....
        /*00b8*/ 	.word	0x00000c30


	//   ....[4]....
        /*00bc*/ 	.word	0x00001df0


	//----- nvinfo : EIATTR_CRS_STACK_SIZE
	.align		4
.L_39:
        /*00c0*/ 	.byte	0x04, 0x1e
        /*00c2*/ 	.short	(.L_41 - .L_40)
.L_40:
        /*00c4*/ 	.word	0x00000000


	//----- nvinfo : EIATTR_CBANK_PARAM_SIZE
	.align		4
.L_41:
        /*00c8*/ 	.byte	0x03, 0x19
        /*00ca*/ 	.short	0x0034


	//----- nvinfo : EIATTR_PARAM_CBANK
	.align		4
        /*00cc*/ 	.byte	0x04, 0x0a
        /*00ce*/ 	.short	(.L_43 - .L_42)
	.align		4
.L_42:
        /*00d0*/ 	.word	index@(.nv.constant0._Z5fCalcPKfS0_S0_Pfiffii)
        /*00d4*/ 	.short	0x0380
        /*00d6*/ 	.short	0x0034


	//----- nvinfo : EIATTR_SW_WAR
	.align		4
.L_43:
        /*00d8*/ 	.byte	0x04, 0x36
        /*00da*/ 	.short	(.L_45 - .L_44)
.L_44:
        /*00dc*/ 	.word	0x00000008
.L_45:


//--------------------- .nv.info._Z5ZcalcPKfPfS0_iffii --------------------------
	.section	.nv.info._Z5ZcalcPKfPfS0_iffii,"",@"SHT_CUDA_INFO"
	.sectionflags	@""
	.align	4


	//----- nvinfo : EIATTR_CUDA_API_VERSION
	.align		4
        /*0000*/ 	.byte	0x04, 0x37
        /*0002*/ 	.short	(.L_47 - .L_46)
.L_46:
        /*0004*/ 	.word	0x00000082


	//----- nvinfo : EIATTR_KPARAM_INFO
	.align		4
.L_47:
        /*0008*/ 	.byte	0x04, 0x17
        /*000a*/ 	.short	(.L_49 - .L_48)
.L_48:
        /*000c*/ 	.word	0x00000000
        /*0010*/ 	.short	0x0007
        /*0012*/ 	.short	0x0028
        /*0014*/ 	.byte	0x00, 0xf0, 0x11, 0x00


	//----- nvinfo : EIATTR_KPARAM_INFO
	.align		4
.L_49:
        /*0018*/ 	.byte	0x04, 0x17
        /*001a*/ 	.short	(.L_51 - .L_50)
.L_50:
        /*001c*/ 	.word	0x00000000
        /*0020*/ 	.short	0x0006
        /*0022*/ 	.short	0x0024
        /*0024*/ 	.byte	0x00, 0xf0, 0x11, 0x00


	//----- nvinfo : EIATTR_KPARAM_INFO
	.align		4
.L_51:
        /*0028*/ 	.byte	0x04, 0x17
        /*002a*/ 	.short	(.L_53 - .L_52)
.L_52:
        /*002c*/ 	.word	0x00000000
        /*0030*/ 	.short	0x0005
        /*0032*/ 	.short	0x0020
        /*0034*/ 	.byte	0x00, 0xf0, 0x11, 0x00


	//----- nvinfo : EIATTR_KPARAM_INFO
	.align		4
.L_53:
        /*0038*/ 	.byte	0x04, 0x17
        /*003a*/ 	.short	(.L_55 - .L_54)
.L_54:
        /*003c*/ 	.word	0x00000000
        /*0040*/ 	.short	0x0004
        /*0042*/ 	.short	0x001c
        /*0044*/ 	.byte	0x00, 0xf0, 0x11, 0x00


	//----- nvinfo : EIATTR_KPARAM_INFO
	.align		4
.L_55:
        /*0048*/ 	.byte	0x04, 0x17
        /*004a*/ 	.short	(.L_57 - .L_56)
.L_56:
        /*004c*/ 	.word	0x00000000
        /*0050*/ 	.short	0x0003
        /*0052*/ 	.short	0x0018
        /*0054*/ 	.byte	0x00, 0xf0, 0x11, 0x00


	//----- nvinfo : EIATTR_KPARAM_INFO
	.align		4
.L_57:
        /*0058*/ 	.byte	0x04, 0x17
        /*005a*/ 	.short	(.L_59 - .L_58)
.L_58:
        /*005c*/ 	.word	0x00000000
        /*0060*/ 	.short	0x0002
        /*0062*/ 	.short	0x0010
        /*0064*/ 	.byte	0x00, 0xf5, 0x21, 0x00


	//----- nvinfo : EIATTR_KPARAM_INFO
	.align		4
.L_59:
        /*0068*/ 	.byte	0x04, 0x17
        /*006a*/ 	.short	(.L_61 - .L_60)
.L_60:
        /*006c*/ 	.word	0x00000000
        /*0070*/ 	.short	0x0001
        /*0072*/ 	.short	0x0008
        /*0074*/ 	.byte	0x00, 0xf5, 0x21, 0x00


	//----- nvinfo : EIATTR_KPARAM_INFO
	.align		4
.L_61:
        /*0078*/ 	.byte	0x04, 0x17
        /*007a*/ 	.short	(.L_63 - .L_62)
.L_62:
        /*007c*/ 	.word	0x00000000
        /*0080*/ 	.short	0x0000
        /*0082*/ 	.short	0x0000
        /*0084*/ 	.byte	0x00, 0xf5, 0x21, 0x00


	//----- nvinfo : EIATTR_SPARSE_MMA_MASK
	.align		4
.L_63:
        /*0088*/ 	.byte	0x03, 0x50
        /*008a*/ 	.short	0x0000


	//----- nvinfo : EIATTR_MAXREG_COUNT
	.align		4
        /*008c*/ 	.byte	0x03, 0x1b
        /*008e*/ 	.short	0x00ff


	//----- nvinfo : EIATTR_MERCURY_ISA_VERSION
	.align		4
        /*0090*/ 	.byte	0x03, 0x5f
        /*0092*/ 	.short	0x0101


	//----- nvinfo : EIATTR_VRC_CTA_INIT_COUNT
	.align		4
        /*0094*/ 	.byte	0x02, 0x4a
	.zero		1
	.zero		1


	//----- nvinfo : EIATTR_EXIT_INSTR_OFFSETS
	.align		4
        /*0098*/ 	.byte	0x04, 0x1c
        /*009a*/ 	.short	(.L_65 - .L_64)


	//   ....[0]....
.L_64:
        /*009c*/ 	.word	0x00000130


	//   ....[1]....
        /*00a0*/ 	.word	0x00000190


	//   ....[2]....
        /*00a4*/ 	.word	0x000001d0


	//   ....[3]....
        /*00a8*/ 	.word	0x000006d0


	//   ....[4]....
        /*00ac*/ 	.word	0x000015c0


	//----- nvinfo : EIATTR_CRS_STACK_SIZE
	.align		4
.L_65:
        /*00b0*/ 	.byte	0x04, 0x1e
        /*00b2*/ 	.short	(.L_67 - .L_66)
.L_66:
        /*00b4*/ 	.word	0x00000000


	//----- nvinfo : EIATTR_CBANK_PARAM_SIZE
	.align		4
.L_67:
        /*00b8*/ 	.byte	0x03, 0x19
        /*00ba*/ 	.short	0x002c


	//----- nvinfo : EIATTR_PARAM_CBANK
	.align		4
        /*00bc*/ 	.byte	0x04, 0x0a
        /*00be*/ 	.short	(.L_69 - .L_68)
	.align		4
.L_68:
        /*00c0*/ 	.word	index@(.nv.constant0._Z5ZcalcPKfPfS0_iffii)
        /*00c4*/ 	.short	0x0380
        /*00c6*/ 	.short	0x002c


	//----- nvinfo : EIATTR_SW_WAR
	.align		4
.L_69:
        /*00c8*/ 	.byte	0x04, 0x36
        /*00ca*/ 	.short	(.L_71 - .L_70)
.L_70:
        /*00cc*/ 	.word	0x00000008
.L_71:


//--------------------- .nv.callgraph             --------------------------
	.section	.nv.callgraph,"",@"SHT_CUDA_CALLGRAPH"
	.align	4
	.sectionentsize	8
	.align		4
        /*0000*/ 	.word	0x00000000
	.align		4
        /*0004*/ 	.word	0xffffffff
	.align		4
        /*0008*/ 	.word	0x00000000
	.align		4
        /*000c*/ 	.word	0xfffffffe
	.align		4
        /*0010*/ 	.word	0x00000000
	.align		4
        /*0014*/ 	.word	0xfffffffd
	.align		4
        /*0018*/ 	.word	0x00000000
	.align		4
        /*001c*/ 	.word	0xfffffffc


//--------------------- .text._Z5fCalcPKfS0_S0_Pfiffii --------------------------
	.section	.text._Z5fCalcPKfS0_S0_Pfiffii,"ax",@progbits
	.align	128
        .global         _Z5fCalcPKfS0_S0_Pfiffii
        .type           _Z5fCalcPKfS0_S0_Pfiffii,@function
        .size           _Z5fCalcPKfS0_S0_Pfiffii,(.L_x_65 - _Z5fCalcPKfS0_S0_Pfiffii)
        .other          _Z5fCalcPKfS0_S0_Pfiffii,@"STO_CUDA_ENTRY STV_DEFAULT"
_Z5fCalcPKfS0_S0_Pfiffii:
.text._Z5fCalcPKfS0_S0_Pfiffii:
[----:B------:R-:W-:Y:S08]  /*0000*/  LDC R1, c[0x0][0x37c] ;  /* 0x0000df00ff017b82 */ /* 0x000ff00000000800 */
[----:B------:R-:W0:Y:S01]  /*0010*/  LDC R8, c[0x0][0x3a0] ;  /* 0x0000e800ff087b82 */ /* 0x000e220000000800 */
[----:B------:R-:W1:Y:S01]  /*0020*/  S2R R7, SR_TID.Y ;  /* 0x0000000000077919 */ /* 0x000e620000002200 */
[----:B------:R-:W2:Y:S01]  /*0030*/  LDCU UR7, c[0x0][0x3b0] ;  /* 0x00007600ff0777ac */ /* 0x000ea20008000800 */
[----:B------:R-:W3:Y:S01]  /*0040*/  S2R R5, SR_TID.X ;  /* 0x0000000000057919 */ /* 0x000ee20000002100 */
[----:B------:R-:W4:Y:S04]  /*0050*/  LDCU UR6, c[0x0][0x3ac] ;  /* 0x00007580ff0677ac */ /* 0x000f280008000800 */
[----:B------:R-:W3:Y:S08]  /*0060*/  LDC R2, c[0x0][0x360] ;  /* 0x0000d800ff027b82 */ /* 0x000ef00000000800 */
[----:B------:R-:W1:Y:S08]  /*0070*/  S2UR UR5, SR_CTAID.Y ;  /* 0x00000000000579c3 */ /* 0x000e700000002600 */
[----:B------:R-:W1:Y:S01]  /*0080*/  LDC R6, c[0x0][0x364] ;  /* 0x0000d900ff067b82 */ /* 0x000e620000000800 */
[----:B0-----:R-:W-:-:S04]  /*0090*/  LEA R3, R8, 0xffffffff, 0x1 ;  /* 0xffffffff08037811 */ /* 0x001fc800078e08ff */
[----:B------:R-:W-:-:S03]  /*00a0*/  LEA.HI R0, R3, R3, RZ, 0x1 ;  /* 0x0000000303007211 */ /* 0x000fc600078f08ff */
[----:B------:R-:W3:Y:S01]  /*00b0*/  S2UR UR4, SR_CTAID.X ;  /* 0x00000000000479c3 */ /* 0x000ee20000002500 */
[----:B------:R-:W-:Y:S01]  /*00c0*/  SHF.R.S32.HI R4, RZ, 0x1, R0 ;  /* 0x00000001ff047819 */ /* 0x000fe20000011400 */
[----:B-1----:R-:W-:-:S03]  /*00d0*/  IMAD R0, R6, UR5, R7 ;  /* 0x0000000506007c24 */ /* 0x002fc6000f8e0207 */
[----:B--2---:R-:W-:-:S04]  /*00e0*/  IADD3 R7, PT, PT, -R4, UR7, RZ ;  /* 0x0000000704077c10 */ /* 0x004fc8000fffe1ff */
[----:B------:R-:W-:Y:S01]  /*00f0*/  ISETP.GE.AND P0, PT, R0, R7, PT ;  /* 0x000000070000720c */ /* 0x000fe20003f06270 */
[----:B---3--:R-:W-:Y:S01]  /*0100*/  IMAD R2, R2, UR4, R5 ;  /* 0x0000000402027c24 */ /* 0x008fe2000f8e0205 */
[----:B----4-:R-:W-:-:S04]  /*0110*/  IADD3 R5, PT, PT, -R4, UR6, RZ ;  /* 0x0000000604057c10 */ /* 0x010fc8000fffe1ff */
[----:B------:R-:W-:-:S13]  /*0120*/  ISETP.GE.OR P0, PT, R2, R5, P0 ;  /* 0x000000050200720c */ /* 0x000fda0000706670 */
[----:B------:R-:W-:Y:S05]  /*0130*/  @P0 EXIT ;  /* 0x000000000000094d */ /* 0x000fea0003800000 */
[----:B------:R-:W-:-:S04]  /*0140*/  IADD3 R3, PT, PT, R3, -R8, RZ ;  /* 0x8000000803037210 */ /* 0x000fc80007ffe0ff */
[----:B------:R-:W-:-:S04]  /*0150*/  LEA.HI R7, R3, R3, RZ, 0x1 ;  /* 0x0000000303077211 */ /* 0x000fc800078f08ff */
[----:B------:R-:W-:-:S04]  /*0160*/  SHF.R.S32.HI R7, RZ, 0x1, R7 ;  /* 0x00000001ff077819 */ /* 0x000fc80000011407 */
[----:B------:R-:W-:-:S04]  /*0170*/  IADD3 R6, PT, PT, -R7, UR6, RZ ;  /* 0x0000000607067c10 */ /* 0x000fc8000fffe1ff */
[----:B------:R-:W-:-:S13]  /*0180*/  ISETP.GE.AND P0, PT, R7, R6, PT ;  /* 0x000000060700720c */ /* 0x000fda0003f06270 */
[----:B------:R-:W-:Y:S05]  /*0190*/  @P0 EXIT ;  /* 0x000000000000094d */ /* 0x000fea0003800000 */
[----:B------:R-:W0:Y:S01]  /*01a0*/  LDC.64 R4, c[0x0][0x388] ;  /* 0x0000e200ff047b82 */ /* 0x000e220000000a00 */
[----:B------:R-:W1:Y:S01]  /*01b0*/  LDCU.64 UR8, c[0x0][0x358] ;  /* 0x00006b00ff0877ac */ /* 0x000e620008000a00 */
[-C--:B------:R-:W-:Y:S02]  /*01c0*/  IADD3 R2, PT, PT, R2, R7.reuse, RZ ;  /* 0x0000000702027210 */ /* 0x080fe40007ffe0ff */
[----:B------:R-:W-:-:S04]  /*01d0*/  IADD3 R3, PT, PT, R0, R7, RZ ;  /* 0x0000000700037210 */ /* 0x000fc80007ffe0ff */
[----:B------:R-:W2:Y:S01]  /*01e0*/  LDC.64 R12, c[0x0][0x398] ;  /* 0x0000e600ff0c7b82 */ /* 0x000ea20000000a00 */
[----:B------:R-:W-:-:S04]  /*01f0*/  IMAD R9, R3, UR6, R2 ;  /* 0x0000000603097c24 */ /* 0x000fc8000f8e0202 */
[----:B0-----:R-:W-:-:S05]  /*0200*/  IMAD.WIDE R4, R9, 0x4, R4 ;  /* 0x0000000409047825 */ /* 0x001fca00078e0204 */
[----:B-1----:R-:W3:Y:S01]  /*0210*/  LDG.E R0, desc[UR8][R4.64] ;  /* 0x0000000804007981 */ /* 0x002ee2000c1e1900 */
[----:B------:R-:W-:Y:S01]  /*0220*/  IADD3 R8, PT, PT, -R7, UR7, RZ ;  /* 0x0000000707087c10 */ /* 0x000fe2000fffe1ff */
[----:B------:R-:W-:Y:S01]  /*0230*/  BSSY.RECONVERGENT B0, `(.L_x_0) ;  /* 0x000000f000007945 */ /* 0x000fe20003800200 */
[----:B--2---:R-:W-:Y:S02]  /*0240*/  IMAD.WIDE R12, R9, 0x4, R12 ;  /* 0x00000004090c7825 */ /* 0x004fe400078e020c */
[----:B------:R-:W-:Y:S02]  /*0250*/  ISETP.GE.AND P3, PT, R7, R8, PT ;  /* 0x000000080700720c */ /* 0x000fe40003f66270 */
[----:B---3--:R-:W-:-:S05]  /*0260*/  VIADD R10, R0, 0x1800000 ;  /* 0x01800000000a7836 */ /* 0x008fca0000000000 */
[----:B------:R-:W-:-:S04]  /*0270*/  LOP3.LUT R10, R10, 0x7f800000, RZ, 0xc0, !PT ;  /* 0x7f8000000a0a7812 */ /* 0x000fc800078ec0ff */
[----:B------:R-:W-:-:S13]  /*0280*/  ISETP.GT.U32.AND P0, PT, R10, 0x1ffffff, PT ;  /* 0x01ffffff0a00780c */ /* 0x000fda0003f04070 */
[----:B------:R-:W-:Y:S05]  /*0290*/  @P0 BRA `(.L_x_1) ;  /* 0x0000000000100947 */ /* 0x000fea0003800000 */
[----:B------:R-:W-:-:S07]  /*02a0*/  MOV R8, 0x2c0 ;  /* 0x000002c000087802 */ /* 0x000fce0000000f00 */
[----:B------:R-:W-:Y:S05]  /*02b0*/  CALL.REL.NOINC `($__internal_0_$__cuda_sm20_rcp_rn_f32_slowpath) ;  /* 0x0000001800d07944 */ /* 0x000fea0003c00000 */
[----:B------:R-:W-:Y:S01]  /*02c0*/  MOV R4, R5 ;  /* 0x0000000500047202 */ /* 0x000fe20000000f00 */
[----:B------:R-:W-:Y:S06]  /*02d0*/  BRA `(.L_x_2) ;  /* 0x0000000000107947 */ /* 0x000fec0003800000 */
.L_x_1:
[----:B------:R-:W0:Y:S02]  /*02e0*/  MUFU.RCP R5, R0 ;  /* 0x0000000000057308 */ /* 0x000e240000001000 */
[----:B0-----:R-:W-:-:S04]  /*02f0*/  FFMA R4, R0, R5, -1 ;  /* 0xbf80000000047423 */ /* 0x001fc80000000005 */
[----:B------:R-:W-:-:S04]  /*0300*/  FADD.FTZ R4, -R4, -RZ ;  /* 0x800000ff04047221 */ /* 0x000fc80000010100 */
[----:B------:R-:W-:-:S07]  /*0310*/  FFMA R4, R5, R4, R5 ;  /* 0x0000000405047223 */ /* 0x000fce0000000005 */
.L_x_2:
[----:B------:R-:W-:Y:S05]  /*0320*/  BSYNC.RECONVERGENT B0 ;  /* 0x0000000000007941 */ /* 0x000fea0003800200 */
.L_x_0:
[----:B------:R-:W-:Y:S05]  /*0330*/  @P3 EXIT ;  /* 0x000000000000394d */ /* 0x000fea0003800000 */
[----:B------:R-:W0:Y:S08]  /*0340*/  LDC R8, c[0x0][0x3a0] ;  /* 0x0000e800ff087b82 */ /* 0x000e300000000800 */
[----:B------:R-:W1:Y:S01]  /*0350*/  LDC R0, c[0x0][0x3a8] ;  /* 0x0000ea00ff007b82 */ /* 0x000e620000000800 */
[----:B0-----:R-:W-:-:S13]  /*0360*/  ISETP.GT.AND P0, PT, R8, -0x1, PT ;  /* 0xffffffff0800780c */ /* 0x001fda0003f04270 */
[----:B-1----:R-:W-:Y:S05]  /*0370*/  @P0 BRA `(.L_x_3) ;  /* 0x0000000800340947 */ /* 0x002fea0003800000 */
[----:B------:R0:W5:Y:S01]  /*0380*/  LDG.E R29, desc[UR8][R12.64] ;  /* 0x000000080c1d7981 */ /* 0x000162000c1e1900 */
[----:B------:R-:W1:Y:S08]  /*0390*/  LDC R10, c[0x0][0x3a8] ;  /* 0x0000ea00ff0a7b82 */ /* 0x000e700000000800 */
[----:B------:R-:W2:Y:S01]  /*03a0*/  LDC R14, c[0x0][0x3b0] ;  /* 0x0000ec00ff0e7b82 */ /* 0x000ea20000000800 */
[----:B-1----:R-:W1:Y:S08]  /*03b0*/  MUFU.RCP R2, R10 ;  /* 0x0000000a00027308 */ /* 0x002e700000001000 */
[----:B------:R-:W3:Y:S01]  /*03c0*/  FCHK P0, -RZ, R10 ;  /* 0x0000000aff007302 */ /* 0x000ee20000000100 */
[----:B--2---:R-:W-:-:S02]  /*03d0*/  IMAD R5, R7, -0x2, R14 ;  /* 0xfffffffe07057824 */ /* 0x004fc400078e020e */
[----:B-1----:R-:W-:-:S04]  /*03e0*/  FFMA R3, R2, -R10, 1 ;  /* 0x3f80000002037423 */ /* 0x002fc8000000080a */
[----:B------:R-:W-:Y:S01]  /*03f0*/  FFMA R8, R2, R3, R2 ;  /* 0x0000000302087223 */ /* 0x000fe20000000002 */
[----:B------:R-:W-:-:S03]  /*0400*/  LOP3.LUT R2, R5, 0x7, RZ, 0xc0, !PT ;  /* 0x0000000705027812 */ /* 0x000fc600078ec0ff */
[----:B------:R-:W-:-:S04]  /*0410*/  FFMA R3, -RZ, R8, RZ ;  /* 0x00000008ff037223 */ /* 0x000fc800000001ff */
[----:B------:R-:W-:-:S04]  /*0420*/  FFMA R9, R3, -R10, -RZ ;  /* 0x8000000a03097223 */ /* 0x000fc800000008ff */
[----:B------:R-:W-:Y:S01]  /*0430*/  FFMA R9, R8, R9, R3 ;  /* 0x0000000908097223 */ /* 0x000fe20000000003 */
[----:B------:R-:W-:Y:S02]  /*0440*/  LOP3.LUT R3, R5, 0x3, RZ, 0xc0, !PT ;  /* 0x0000000305037812 */ /* 0x000fe400078ec0ff */
[----:B------:R-:W-:Y:S01]  /*0450*/  IADD3 R8, PT, PT, R2, -0x1, RZ ;  /* 0xffffffff02087810 */ /* 0x000fe20007ffe0ff */
[----:B0--3--:R-:W-:Y:S06]  /*0460*/  @!P0 BRA `(.L_x_4) ;  /* 0x0000000000108947 */ /* 0x009fec0003800000 */
[----:B------:R-:W-:Y:S01]  /*0470*/  HFMA2 R25, -RZ, RZ, -0.0 , 0 ;  /* 0x80000000ff197431 */ /* 0x000fe200000001ff */
[----:B------:R-:W-:-:S07]  /*0480*/  MOV R16, 0x4a0 ;  /* 0x000004a000107802 */ /* 0x000fce0000000f00 */
[----:B-----5:R-:W-:Y:S05]  /*0490*/  CALL.REL.NOINC `($__internal_1_$__cuda_sm3x_div_rn_noftz_f32_slowpath) ;  /* 0x0000001c00287944 */ /* 0x020fea0003c00000 */
[----:B------:R-:W-:-:S07]  /*04a0*/  IMAD.MOV.U32 R9, RZ, RZ, R18 ;  /* 0x000000ffff097224 */ /* 0x000fce00078e0012 */
.L_x_4:
[----:B------:R-:W0:Y:S01]  /*04b0*/  LDC R14, c[0x0][0x3b0] ;  /* 0x0000ec00ff0e7b82 */ /* 0x000e220000000800 */
[----:B------:R-:W-:Y:S01]  /*04c0*/  HFMA2 R11, -RZ, RZ, 3.7421875, 0 ;  /* 0x437c0000ff0b7431 */ /* 0x000fe200000001ff */
[----:B------:R-:W-:Y:S02]  /*04d0*/  MOV R0, 0x3bbb989d ;  /* 0x3bbb989d00007802 */ /* 0x000fe40000000f00 */
[----:B------:R-:W-:Y:S01]  /*04e0*/  ISETP.GE.U32.AND P1, PT, R8, 0x3, PT ;  /* 0x000000030800780c */ /* 0x000fe20003f26070 */
[----:B------:R-:W-:Y:S02]  /*04f0*/  IMAD.MOV.U32 R8, RZ, RZ, R7 ;  /* 0x000000ffff087224 */ /* 0x000fe400078e0007 */
[----:B------:R-:W-:-:S04]  /*0500*/  FFMA.SAT R0, R9, R0, 0.5 ;  /* 0x3f00000009007423 */ /* 0x000fc80000002000 */
[----:B------:R-:W-:-:S04]  /*0510*/  FFMA.RM R0, R0, R11, 12582913 ;  /* 0x4b40000100007423 */ /* 0x000fc8000000400b */
[----:B------:R-:W-:-:S04]  /*0520*/  FADD R10, R0, -12583039 ;  /* 0xcb40007f000a7421 */ /* 0x000fc80000000000 */
[----:B------:R-:W-:Y:S01]  /*0530*/  FFMA R10, R9, 1.4426950216293334961, -R10 ;  /* 0x3fb8aa3b090a7823 */ /* 0x000fe2000000080a */
[----:B0-----:R-:W-:-:S04]  /*0540*/  LEA R11, R7, -R14, 0x1 ;  /* 0x8000000e070b7211 */ /* 0x001fc800078e08ff */
[----:B------:R-:W-:Y:S02]  /*0550*/  ISETP.GT.U32.AND P0, PT, R11, -0x8, PT ;  /* 0xfffffff80b00780c */ /* 0x000fe40003f04070 */
[----:B------:R-:W-:Y:S01]  /*0560*/  LOP3.LUT R11, R5, 0xfffffff8, RZ, 0xc0, !PT ;  /* 0xfffffff8050b7812 */ /* 0x000fe200078ec0ff */
[----:B------:R-:W-:Y:S01]  /*0570*/  FFMA R5, R9, 1.925963033500011079e-08, R10 ;  /* 0x32a5706009057823 */ /* 0x000fe2000000000a */
[----:B------:R-:W-:Y:S02]  /*0580*/  SHF.L.U32 R10, R0, 0x17, RZ ;  /* 0x00000017000a7819 */ /* 0x000fe400000006ff */
[----:B------:R-:W-:-:S07]  /*0590*/  IADD3 R9, PT, PT, -R11, RZ, RZ ;  /* 0x000000ff0b097210 */ /* 0x000fce0007ffe1ff */
.L_x_9:
[----:B------:R-:W-:Y:S02]  /*05a0*/  ISETP.NE.AND P3, PT, R2, RZ, PT ;  /* 0x000000ff0200720c */ /* 0x000fe40003f65270 */
[----:B------:R-:W-:Y:S01]  /*05b0*/  MOV R27, R7 ;  /* 0x00000007001b7202 */ /* 0x000fe20000000f00 */
[----:B012---:R-:W-:Y:S10]  /*05c0*/  @P0 BRA `(.L_x_5) ;  /* 0x0000000000b40947 */ /* 0x007ff40003800000 */
[----:B------:R-:W0:Y:S01]  /*05d0*/  LDC R25, c[0x0][0x3ac] ;  /* 0x0000eb00ff197b82 */ /* 0x000e220000000800 */
[----:B------:R-:W1:Y:S01]  /*05e0*/  MUFU.EX2 R11, R5 ;  /* 0x00000005000b7308 */ /* 0x000e620000000800 */
[----:B------:R-:W-:Y:S01]  /*05f0*/  IMAD.MOV.U32 R0, RZ, RZ, R9 ;  /* 0x000000ffff007224 */ /* 0x000fe200078e0009 */
[----:B------:R-:W-:-:S05]  /*0600*/  MOV R27, R7 ;  /* 0x00000007001b7202 */ /* 0x000fca0000000f00 */
[----:B------:R-:W2:Y:S01]  /*0610*/  LDC.64 R14, c[0x0][0x380] ;  /* 0x0000e000ff0e7b82 */ /* 0x000ea20000000a00 */
[----:B-1----:R-:W-:-:S04]  /*0620*/  FMUL R17, R10, R11 ;  /* 0x0000000b0a117220 */ /* 0x002fc80000400000 */
[----:B------:R-:W-:Y:S01]  /*0630*/  FMUL R24, R17, R4 ;  /* 0x0000000411187220 */ /* 0x000fe20000400000 */
[----:B0-----:R-:W-:-:S07]  /*0640*/  IMAD R11, R7, R25, R8 ;  /* 0x00000019070b7224 */ /* 0x001fce00078e0208 */
.L_x_6:
[----:B-12---:R-:W-:-:S05]  /*0650*/  IMAD.WIDE R18, R11, 0x4, R14 ;  /* 0x000000040b127825 */ /* 0x006fca00078e020e */
[----:B------:R-:W2:Y:S01]  /*0660*/  LDG.E R16, desc[UR8][R18.64] ;  /* 0x0000000812107981 */ /* 0x000ea2000c1e1900 */
[----:B------:R-:W-:-:S04]  /*0670*/  IMAD.WIDE R20, R25, 0x4, R18 ;  /* 0x0000000419147825 */ /* 0x000fc800078e0212 */
[----:B--2--5:R-:W-:-:S05]  /*0680*/  FFMA R29, R24, R16, R29 ;  /* 0x00000010181d7223 */ /* 0x024fca000000001d */
[----:B------:R0:W-:Y:S04]  /*0690*/  STG.E desc[UR8][R12.64], R29 ;  /* 0x0000001d0c007986 */ /* 0x0001e8000c101908 */
[----:B------:R-:W2:Y:S01]  /*06a0*/  LDG.E R16, desc[UR8][R20.64] ;  /* 0x0000000814107981 */ /* 0x000ea2000c1e1900 */
[----:B------:R-:W-:-:S04]  /*06b0*/  IMAD.WIDE R22, R25, 0x4, R20 ;  /* 0x0000000419167825 */ /* 0x000fc800078e0214 */
[----:B--2---:R-:W-:-:S05]  /*06c0*/  FFMA R26, R24, R16, R29 ;  /* 0x00000010181a7223 */ /* 0x004fca000000001d */
[----:B------:R1:W-:Y:S04]  /*06d0*/  STG.E desc[UR8][R12.64], R26 ;  /* 0x0000001a0c007986 */ /* 0x0003e8000c101908 */
[----:B------:R-:W2:Y:S02]  /*06e0*/  LDG.E R17, desc[UR8][R22.64] ;  /* 0x0000000816117981 */ /* 0x000ea4000c1e1900 */
[----:B--2---:R-:W-:Y:S01]  /*06f0*/  FFMA R28, R24, R17, R26 ;  /* 0x00000011181c7223 */ /* 0x004fe2000000001a */
[----:B------:R-:W-:-:S04]  /*0700*/  IMAD.WIDE R16, R25, 0x4, R22 ;  /* 0x0000000419107825 */ /* 0x000fc800078e0216 */
[----:B------:R2:W-:Y:S04]  /*0710*/  STG.E desc[UR8][R12.64], R28 ;  /* 0x0000001c0c007986 */ /* 0x0005e8000c101908 */
[----:B------:R-:W0:Y:S02]  /*0720*/  LDG.E R19, desc[UR8][R16.64] ;  /* 0x0000000810137981 */ /* 0x000e24000c1e1900 */
[----:B0-----:R-:W-:Y:S01]  /*0730*/  FFMA R29, R24, R19, R28 ;  /* 0x00000013181d7223 */ /* 0x001fe2000000001c */
[----:B------:R-:W-:-:S04]  /*0740*/  IMAD.WIDE R18, R25, 0x4, R16 ;  /* 0x0000000419127825 */ /* 0x000fc800078e0210 */
[----:B------:R0:W-:Y:S04]  /*0750*/  STG.E desc[UR8][R12.64], R29 ;  /* 0x0000001d0c007986 */ /* 0x0001e8000c101908 */
[----:B------:R-:W1:Y:S02]  /*0760*/  LDG.E R20, desc[UR8][R18.64] ;  /* 0x0000000812147981 */ /* 0x000e64000c1e1900 */
[----:B-1----:R-:W-:Y:S01]  /*0770*/  FFMA R26, R24, R20, R29 ;  /* 0x00000014181a7223 */ /* 0x002fe2000000001d */
[----:B------:R-:W-:-:S04]  /*0780*/  IMAD.WIDE R20, R25, 0x4, R18 ;  /* 0x0000000419147825 */ /* 0x000fc800078e0212 */
[----:B------:R1:W-:Y:S04]  /*0790*/  STG.E desc[UR8][R12.64], R26 ;  /* 0x0000001a0c007986 */ /* 0x0003e8000c101908 */
[----:B------:R-:W3:Y:S02]  /*07a0*/  LDG.E R23, desc[UR8][R20.64] ;  /* 0x0000000814177981 */ /* 0x000ee4000c1e1900 */
[----:B---3--:R-:W-:Y:S01]  /*07b0*/  FFMA R19, R24, R23, R26 ;  /* 0x0000001718137223 */ /* 0x008fe2000000001a */
[----:B------:R-:W-:-:S04]  /*07c0*/  IMAD.WIDE R22, R25, 0x4, R20 ;  /* 0x0000000419167825 */ /* 0x000fc800078e0214 */
[----:B------:R1:W-:Y:S04]  /*07d0*/  STG.E desc[UR8][R12.64], R19 ;  /* 0x000000130c007986 */ /* 0x0003e8000c101908 */
[----:B------:R-:W2:Y:S02]  /*07e0*/  LDG.E R16, desc[UR8][R22.64] ;  /* 0x0000000816107981 */ /* 0x000ea4000c1e1900 */
[----:B--2---:R-:W-:Y:S01]  /*07f0*/  FFMA R28, R24, R16, R19 ;  /* 0x00000010181c7223 */ /* 0x004fe20000000013 */
[----:B------:R-:W-:-:S04]  /*0800*/  IMAD.WIDE R16, R25, 0x4, R22 ;  /* 0x0000000419107825 */ /* 0x000fc800078e0216 */
[----:B------:R1:W-:Y:S04]  /*0810*/  STG.E desc[UR8][R12.64], R28 ;  /* 0x0000001c0c007986 */ /* 0x0003e8000c101908 */
[----:B------:R-:W0:Y:S01]  /*0820*/  LDG.E R17, desc[UR8][R16.64] ;  /* 0x0000000810117981 */ /* 0x000e22000c1e1900 */
[----:B------:R-:W-:Y:S01]  /*0830*/  IADD3 R0, PT, PT, R0, 0x8, RZ ;  /* 0x0000000800007810 */ /* 0x000fe20007ffe0ff */
[----:B------:R-:W-:Y:S01]  /*0840*/  IMAD R11, R25, 0x8, R11 ;  /* 0x00000008190b7824 */ /* 0x000fe200078e020b */
[----:B------:R-:W-:Y:S02]  /*0850*/  IADD3 R27, PT, PT, R27, 0x8, RZ ;  /* 0x000000081b1b7810 */ /* 0x000fe40007ffe0ff */
[----:B------:R-:W-:Y:S01]  /*0860*/  ISETP.NE.AND P2, PT, R0, RZ, PT ;  /* 0x000000ff0000720c */ /* 0x000fe20003f45270 */
[----:B0-----:R-:W-:-:S05]  /*0870*/  FFMA R29, R24, R17, R28 ;  /* 0x00000011181d7223 */ /* 0x001fca000000001c */
[----:B------:R1:W-:Y:S07]  /*0880*/  STG.E desc[UR8][R12.64], R29 ;  /* 0x0000001d0c007986 */ /* 0x0003ee000c101908 */
[----:B------:R-:W-:Y:S05]  /*0890*/  @P2 BRA `(.L_x_6) ;  /* 0xfffffffc006c2947 */ /* 0x000fea000383ffff */
.L_x_5:
[----:B------:R-:W-:Y:S05]  /*08a0*/  @!P3 BRA `(.L_x_7) ;  /* 0x0000000000d8b947 */ /* 0x000fea0003800000 */
[----:B------:R-:W-:Y:S01]  /*08b0*/  ISETP.NE.AND P2, PT, R3, RZ, PT ;  /* 0x000000ff0300720c */ /* 0x000fe20003f45270 */
[----:B------:R-:W-:-:S12]  /*08c0*/  @!P1 BRA `(.L_x_8) ;  /* 0x00000000005c9947 */ /* 0x000fd80003800000 */
[----:B------:R-:W0:Y:S08]  /*08d0*/  LDC R11, c[0x0][0x3ac] ;  /* 0x0000eb00ff0b7b82 */ /* 0x000e300000000800 */
[----:B------:R-:W2:Y:S01]  /*08e0*/  LDC.64 R14, c[0x0][0x380] ;  /* 0x0000e000ff0e7b82 */ /* 0x000ea20000000a00 */
[----:B0-----:R-:W-:-:S04]  /*08f0*/  IMAD R17, R27, R11, R8 ;  /* 0x0000000b1b117224 */ /* 0x001fc800078e0208 */
[----:B--2---:R-:W-:-:S05]  /*0900*/  IMAD.WIDE R14, R17, 0x4, R14 ;  /* 0x00000004110e7825 */ /* 0x004fca00078e020e */
[----:B------:R-:W2:Y:S01]  /*0910*/  LDG.E R16, desc[UR8][R14.64] ;  /* 0x000000080e107981 */ /* 0x000ea2000c1e1900 */
[----:B------:R-:W0:Y:S02]  /*0920*/  MUFU.EX2 R17, R5 ;  /* 0x0000000500117308 */ /* 0x000e240000000800 */
[----:B0-----:R-:W-:-:S04]  /*0930*/  FMUL R17, R10, R17 ;  /* 0x000000110a117220 */ /* 0x001fc80000400000 */
[----:B------:R-:W-:-:S04]  /*0940*/  FMUL R0, R17, R4 ;  /* 0x0000000411007220 */ /* 0x000fc80000400000 */
[----:B--2--5:R-:W-:Y:S01]  /*0950*/  FFMA R21, R16, R0, R29 ;  /* 0x0000000010157223 */ /* 0x024fe2000000001d */
[----:B------:R-:W-:-:S04]  /*0960*/  IMAD.WIDE R16, R11, 0x4, R14 ;  /* 0x000000040b107825 */ /* 0x000fc800078e020e */
[----:B------:R0:W-:Y:S04]  /*0970*/  STG.E desc[UR8][R12.64], R21 ;  /* 0x000000150c007986 */ /* 0x0001e8000c101908 */
[----:B------:R-:W2:Y:S02]  /*0980*/  LDG.E R18, desc[UR8][R16.64] ;  /* 0x0000000810127981 */ /* 0x000ea4000c1e1900 */
[----:B--2---:R-:W-:Y:S01]  /*0990*/  FFMA R23, R18, R0, R21 ;  /* 0x0000000012177223 */ /* 0x004fe20000000015 */
[----:B-1----:R-:W-:-:S04]  /*09a0*/  IMAD.WIDE R18, R11, 0x4, R16 ;  /* 0x000000040b127825 */ /* 0x002fc800078e0210 */
[----:B------:R0:W-:Y:S04]  /*09b0*/  STG.E desc[UR8][R12.64], R23 ;  /* 0x000000170c007986 */ /* 0x0001e8000c101908 */
[----:B------:R-:W2:Y:S02]  /*09c0*/  LDG.E R14, desc[UR8][R18.64] ;  /* 0x00000008120e7981 */ /* 0x000ea4000c1e1900 */
[----:B--2---:R-:W-:Y:S01]  /*09d0*/  FFMA R25, R14, R0, R23 ;  /* 0x000000000e197223 */ /* 0x004fe20000000017 */
[----:B------:R-:W-:-:S04]  /*09e0*/  IMAD.WIDE R14, R11, 0x4, R18 ;  /* 0x000000040b0e7825 */ /* 0x000fc800078e0212 */
[----:B------:R0:W-:Y:S04]  /*09f0*/  STG.E desc[UR8][R12.64], R25 ;  /* 0x000000190c007986 */ /* 0x0001e8000c101908 */
[----:B------:R-:W2:Y:S01]  /*0a00*/  LDG.E R14, desc[UR8][R14.64] ;  /* 0x000000080e0e7981 */ /* 0x000ea2000c1e1900 */
[----:B------:R-:W-:Y:S01]  /*0a10*/  IADD3 R27, PT, PT, R27, 0x4, RZ ;  /* 0x000000041b1b7810 */ /* 0x000fe20007ffe0ff */
[----:B--2---:R-:W-:-:S05]  /*0a20*/  FFMA R29, R14, R0, R25 ;  /* 0x000000000e1d7223 */ /* 0x004fca0000000019 */
[----:B------:R0:W-:Y:S02]  /*0a30*/  STG.E desc[UR8][R12.64], R29 ;  /* 0x0000001d0c007986 */ /* 0x0001e4000c101908 */
.L_x_8:
[----:B------:R-:W-:Y:S05]  /*0a40*/  @!P2 BRA `(.L_x_7) ;  /* 0x000000000070a947 */ /* 0x000fea0003800000 */
[----:B------:R-:W-:-:S13]  /*0a50*/  ISETP.NE.AND P2, PT, R3, 0x1, PT ;  /* 0x000000010300780c */ /* 0x000fda0003f45270 */
[----:B------:R-:W2:Y:S08]  /*0a60*/  @P2 LDC R17, c[0x0][0x3ac] ;  /* 0x0000eb00ff112b82 */ /* 0x000eb00000000800 */
[----:B------:R-:W3:Y:S01]  /*0a70*/  @P2 LDC.64 R14, c[0x0][0x380] ;  /* 0x0000e000ff0e2b82 */ /* 0x000ee20000000a00 */
[----:B--2---:R-:W-:-:S04]  /*0a80*/  @P2 IMAD R11, R27, R17, R8 ;  /* 0x000000111b0b2224 */ /* 0x004fc800078e0208 */
[----:B---3--:R-:W-:-:S05]  /*0a90*/  @P2 IMAD.WIDE R14, R11, 0x4, R14 ;  /* 0x000000040b0e2825 */ /* 0x008fca00078e020e */
[----:B------:R-:W2:Y:S01]  /*0aa0*/  @P2 LDG.E R0, desc[UR8][R14.64] ;  /* 0x000000080e002981 */ /* 0x000ea2000c1e1900 */
[----:B------:R-:W3:Y:S01]  /*0ab0*/  @P2 MUFU.EX2 R11, R5 ;  /* 0x00000005000b2308 */ /* 0x000ee20000000800 */
[----:B------:R-:W-:-:S04]  /*0ac0*/  @P2 IMAD.WIDE R16, R17, 0x4, R14 ;  /* 0x0000000411102825 */ /* 0x000fc800078e020e */
[----:B---3--:R-:W-:-:S04]  /*0ad0*/  @P2 FMUL R11, R10, R11 ;  /* 0x0000000b0a0b2220 */ /* 0x008fc80000400000 */
[----:B------:R-:W-:-:S04]  /*0ae0*/  @P2 FMUL R18, R11, R4 ;  /* 0x000000040b122220 */ /* 0x000fc80000400000 */
[----:B--2--5:R-:W-:Y:S02]  /*0af0*/  @P2 FFMA R11, R0, R18, R29 ;  /* 0x00000012000b2223 */ /* 0x024fe4000000001d */
[----:B------:R-:W2:Y:S03]  /*0b00*/  LDC R0, c[0x0][0x3b0] ;  /* 0x0000ec00ff007b82 */ /* 0x000ea60000000800 */
[----:B------:R3:W-:Y:S04]  /*0b10*/  @P2 STG.E desc[UR8][R12.64], R11 ;  /* 0x0000000b0c002986 */ /* 0x0007e8000c101908 */
[----:B------:R-:W0:Y:S01]  /*0b20*/  @P2 LDG.E R16, desc[UR8][R16.64] ;  /* 0x0000000810102981 */ /* 0x000e22000c1e1900 */
[----:B------:R-:W-:-:S02]  /*0b30*/  @P2 IADD3 R27, PT, PT, R27, 0x2, RZ ;  /* 0x000000021b1b2810 */ /* 0x000fc40007ffe0ff */
[----:B--2---:R-:W-:-:S13]  /*0b40*/  LOP3.LUT P3, RZ, R0, 0x1, RZ, 0xc0, !PT ;  /* 0x0000000100ff7812 */ /* 0x004fda000786c0ff */
[----:B-1----:R-:W1:Y:S08]  /*0b50*/  @P3 LDC R19, c[0x0][0x3ac] ;  /* 0x0000eb00ff133b82 */ /* 0x002e700000000800 */
[----:B------:R-:W2:Y:S01]  /*0b60*/  @P3 LDC.64 R14, c[0x0][0x380] ;  /* 0x0000e000ff0e3b82 */ /* 0x000ea20000000a00 */
[----:B-1----:R-:W-:-:S04]  /*0b70*/  @P3 IMAD R19, R27, R19, R8 ;  /* 0x000000131b133224 */ /* 0x002fc800078e0208 */
[----:B--2---:R-:W-:-:S04]  /*0b80*/  @P3 IMAD.WIDE R14, R19, 0x4, R14 ;  /* 0x00000004130e3825 */ /* 0x004fc800078e020e */
[----:B0-----:R-:W-:-:S05]  /*0b90*/  @P2 FFMA R29, R16, R18, R11 ;  /* 0x00000012101d2223 */ /* 0x001fca000000000b */
[----:B------:R0:W-:Y:S04]  /*0ba0*/  @P2 STG.E desc[UR8][R12.64], R29 ;  /* 0x0000001d0c002986 */ /* 0x0001e8000c101908 */
[----:B------:R-:W0:Y:S01]  /*0bb0*/  @P3 LDG.E R14, desc[UR8][R14.64] ;  /* 0x000000080e0e3981 */ /* 0x000e22000c1e1900 */
[----:B---3--:R-:W1:Y:S02]  /*0bc0*/  @P3 MUFU.EX2 R11, R5 ;  /* 0x00000005000b3308 */ /* 0x008e640000000800 */
[----:B-1----:R-:W-:-:S04]  /*0bd0*/  @P3 FMUL R11, R10, R11 ;  /* 0x0000000b0a0b3220 */ /* 0x002fc80000400000 */
[----:B------:R-:W-:-:S04]  /*0be0*/  @P3 FMUL R11, R11, R4 ;  /* 0x000000040b0b3220 */ /* 0x000fc80000400000 */
[----:B0-----:R-:W-:-:S05]  /*0bf0*/  @P3 FFMA R29, R14, R11, R29 ;  /* 0x0000000b0e1d3223 */ /* 0x001fca000000001d */
[----:B------:R2:W-:Y:S02]  /*0c00*/  @P3 STG.E desc[UR8][R12.64], R29 ;  /* 0x0000001d0c003986 */ /* 0x0005e4000c101908 */
.L_x_7:
[----:B------:R-:W-:-:S04]  /*0c10*/  IADD3 R8, PT, PT, R8, 0x1, RZ ;  /* 0x0000000108087810 */ /* 0x000fc80007ffe0ff */
[----:B------:R-:W-:-:S13]  /*0c20*/  ISETP.NE.AND P2, PT, R8, R6, PT ;  /* 0x000000060800720c */ /* 0x000fda0003f45270 */
[----:B------:R-:W-:Y:S05]  /*0c30*/  @!P2 EXIT ;  /* 0x000000000000a94d */ /* 0x000fea0003800000 */
[----:B------:R-:W-:Y:S05]  /*0c40*/  BRA `(.L_x_9) ;  /* 0xfffffff800547947 */ /* 0x000fea000383ffff */
.L_x_3:
[----:B------:R0:W5:Y:S01]  /*0c50*/  LDG.E R5, desc[UR8][R12.64] ;  /* 0x000000080c057981 */ /* 0x000162000c1e1900 */
[----:B------:R-:W-:Y:S02]  /*0c60*/  LEA R9, R8, 0xffffffff, 0x1 ;  /* 0xffffffff08097811 */ /* 0x000fe400078e08ff */
[----:B------:R-:W-:-:S03]  /*0c70*/  IABS R6, R7 ;  /* 0x0000000700067213 */ /* 0x000fc60000000000 */
[----:B------:R-:W-:Y:S01]  /*0c80*/  IMAD.IADD R9, R9, 0x1, -R8 ;  /* 0x0000000109097824 */ /* 0x000fe200078e0a08 */
[----:B------:R-:W-:-:S04]  /*0c90*/  IADD3 R6, PT, PT, R7, R6, RZ ;  /* 0x0000000607067210 */ /* 0x000fc80007ffe0ff */
[----:B------:R-:W-:Y:S02]  /*0ca0*/  LEA.HI R8, R9, R9, RZ, 0x1 ;  /* 0x0000000909087211 */ /* 0x000fe400078f08ff */
[----:B------:R-:W-:Y:S02]  /*0cb0*/  IADD3 R9, PT, PT, R6, 0x1, RZ ;  /* 0x0000000106097810 */ /* 0x000fe40007ffe0ff */
[----:B------:R-:W-:Y:S02]  /*0cc0*/  SHF.R.S32.HI R8, RZ, 0x1, R8 ;  /* 0x00000001ff087819 */ /* 0x000fe40000011408 */
[----:B0-----:R-:W-:-:S07]  /*0cd0*/  LOP3.LUT R9, R9, 0xfffffff8, RZ, 0xc0, !PT ;  /* 0xfffffff809097812 */ /* 0x001fce00078ec0ff */
.L_x_19:
[----:B0-----:R-:W-:-:S07]  /*0ce0*/  MOV R10, R8 ;  /* 0x00000008000a7202 */ /* 0x001fce0000000f00 */
.L_x_18:
[----:B------:R-:W-:Y:S02]  /*0cf0*/  VIADD R11, R6, 0x1 ;  /* 0x00000001060b7836 */ /* 0x000fe40000000000 */
[----:B------:R-:W-:Y:S01]  /*0d00*/  HFMA2 R25, -RZ, RZ, 0, 0 ;  /* 0x00000000ff197431 */ /* 0x000fe200000001ff */
[----:B------:R-:W-:Y:S02]  /*0d10*/  UMOV UR4, URZ ;  /* 0x000000ff00047c82 */ /* 0x000fe40008000000 */
[----:B------:R-:W-:-:S04]  /*0d20*/  LOP3.LUT R11, R11, 0x7, RZ, 0xc0, !PT ;  /* 0x000000070b0b7812 */ /* 0x000fc800078ec0ff */
[----:B------:R-:W-:-:S04]  /*0d30*/  IADD3 R11, PT, PT, R11, -0x1, RZ ;  /* 0xffffffff0b0b7810 */ /* 0x000fc80007ffe0ff */
[----:B------:R-:W-:Y:S02]  /*0d40*/  ISETP.GE.U32.AND P0, PT, R11, 0x3, PT ;  /* 0x000000030b00780c */ /* 0x000fe40003f06070 */
[----:B------:R-:W-:-:S05]  /*0d50*/  IADD3 R11, PT, PT, -R8, RZ, RZ ;  /* 0x000000ff080b7210 */ /* 0x000fca0007ffe1ff */
[----:B0-----:R-:W-:-:S07]  /*0d60*/  IMAD.MOV.U32 R20, RZ, RZ, R11 ;  /* 0x000000ffff147224 */ /* 0x001fce00078e000b */
.L_x_15:
[C---:B------:R-:W-:Y:S01]  /*0d70*/  ISETP.GE.U32.AND P3, PT, R6.reuse, 0x7, PT ;  /* 0x000000070600780c */ /* 0x040fe20003f66070 */
[----:B------:R-:W-:Y:S01]  /*0d80*/  IMAD.MOV.U32 R23, RZ, RZ, R11 ;  /* 0x000000ffff177224 */ /* 0x000fe200078e000b */
[----:B------:R-:W-:Y:S02]  /*0d90*/  IADD3 R14, PT, PT, R6, 0x1, RZ ;  /* 0x00000001060e7810 */ /* 0x000fe40007ffe0ff */
[----:B------:R-:W-:Y:S02]  /*0da0*/  IABS R15, R8 ;  /* 0x00000008000f7213 */ /* 0x000fe40000000000 */
[----:B------:R-:W-:Y:S02]  /*0db0*/  LOP3.LUT R14, R14, 0x7, RZ, 0xc0, !PT ;  /* 0x000000070e0e7812 */ /* 0x000fe400078ec0ff */
[----:B------:R-:W-:Y:S02]  /*0dc0*/  ISETP.NE.AND P1, PT, R20, R15, PT ;  /* 0x0000000f1400720c */ /* 0x000fe40003f25270 */
[----:B------:R-:W-:-:S02]  /*0dd0*/  ISETP.NE.AND P2, PT, R14, RZ, PT ;  /* 0x000000ff0e00720c */ /* 0x000fc40003f45270 */
[----:B------:R-:W-:Y:S02]  /*0de0*/  IADD3 R22, PT, PT, R2, R20, RZ ;  /* 0x0000001402167210 */ /* 0x000fe40007ffe0ff */
[----:B------:R-:W-:Y:S01]  /*0df0*/  IADD3 R24, PT, PT, R20, R7, RZ ;  /* 0x0000000714187210 */ /* 0x000fe20007ffe0ff */
[----:B------:R-:W-:Y:S08]  /*0e00*/  @!P3 BRA `(.L_x_10) ;  /* 0x000000040078b947 */ /* 0x000ff00003800000 */
[----:B------:R-:W-:Y:S01]  /*0e10*/  MOV R23, R11 ;  /* 0x0000000b00177202 */ /* 0x000fe20000000f00 */
[----:B------:R-:W0:Y:S06]  /*0e20*/  LDCU.64 UR10, c[0x0][0x390] ;  /* 0x00007200ff0a77ac */ /* 0x000e2c0008000a00 */
.L_x_11:
[----:B------:R-:W1:Y:S01]  /*0e30*/  LDC R21, c[0x0][0x3ac] ;  /* 0x0000eb00ff157b82 */ /* 0x000e620000000800 */
[----:B------:R-:W-:Y:S01]  /*0e40*/  IADD3 R14, PT, PT, R3, R23, RZ ;  /* 0x00000017030e7210 */ /* 0x000fe20007ffe0ff */
[----:B0-----:R-:W-:Y:S01]  /*0e50*/  UIMAD.WIDE UR6, UR4, 0x4, UR10 ;  /* 0x00000004040678a5 */ /* 0x001fe2000f8e020a */
[----:B------:R-:W-:-:S05]  /*0e60*/  IADD3 R15, PT, PT, R23, R10, RZ ;  /* 0x0000000a170f7210 */ /* 0x000fca0007ffe0ff */
[----:B------:R-:W0:Y:S01]  /*0e70*/  LDC.64 R18, c[0x0][0x380] ;  /* 0x0000e000ff127b82 */ /* 0x000e220000000a00 */
[----:B------:R-:W-:Y:S01]  /*0e80*/  IMAD.U32 R26, RZ, RZ, UR6 ;  /* 0x00000006ff1a7e24 */ /* 0x000fe2000f8e00ff */
[----:B------:R-:W-:-:S05]  /*0e90*/  MOV R27, UR7 ;  /* 0x00000007001b7c02 */ /* 0x000fca0008000f00 */
[----:B------:R-:W2:Y:S01]  /*0ea0*/  LDG.E R26, desc[UR8][R26.64] ;  /* 0x000000081a1a7981 */ /* 0x000ea2000c1e1900 */
[-C--:B-1----:R-:W-:Y:S02]  /*0eb0*/  IMAD R29, R14, R21.reuse, R22 ;  /* 0x000000150e1d7224 */ /* 0x082fe400078e0216 */
[----:B------:R-:W-:Y:S02]  /*0ec0*/  IMAD R15, R15, R21, R24 ;  /* 0x000000150f0f7224 */ /* 0x000fe400078e0218 */
[----:B0-----:R-:W-:-:S04]  /*0ed0*/  IMAD.WIDE R28, R29, 0x4, R18 ;  /* 0x000000041d1c7825 */ /* 0x001fc800078e0212 */
[----:B------:R-:W-:Y:S01]  /*0ee0*/  IMAD.WIDE R18, R15, 0x4, R18 ;  /* 0x000000040f127825 */ /* 0x000fe200078e0212 */
[----:B------:R0:W3:Y:S04]  /*0ef0*/  LDG.E R14, desc[UR8][R28.64] ;  /* 0x000000081c0e7981 */ /* 0x0000e8000c1e1900 */
[----:B------:R-:W3:Y:S01]  /*0f00*/  LDG.E R15, desc[UR8][R18.64] ;  /* 0x00000008120f7981 */ /* 0x000ee2000c1e1900 */
[----:B------:R-:W-:-:S04]  /*0f10*/  IMAD.WIDE R16, R21, 0x4, R18 ;  /* 0x0000000415107825 */ /* 0x000fc800078e0212 */
[----:B0-----:R-:W-:Y:S01]  /*0f20*/  IMAD.WIDE R28, R21, 0x4, R28 ;  /* 0x00000004151c7825 */ /* 0x001fe200078e021c */
[----:B------:R-:W4:Y:S03]  /*0f30*/  LDG.E R18, desc[UR8][R16.64] ;  /* 0x0000000810127981 */ /* 0x000f26000c1e1900 */
[----:B---3--:R-:W-:Y:S01]  /*0f40*/  FADD R27, R14, -R15 ;  /* 0x8000000f0e1b7221 */ /* 0x008fe20000000000 */
[----:B------:R-:W-:Y:S02]  /*0f50*/  MOV R14, UR6 ;  /* 0x00000006000e7c02 */ /* 0x000fe40008000f00 */
[----:B------:R-:W-:-:S05]  /*0f60*/  MOV R15, UR7 ;  /* 0x00000007000f7c02 */ /* 0x000fca0008000f00 */
[----:B------:R-:W3:Y:S04]  /*0f70*/  LDG.E R14, desc[UR8][R14.64+0x4] ;  /* 0x000004080e0e7981 */ /* 0x000ee8000c1e1900 */
[----:B------:R-:W4:Y:S01]  /*0f80*/  LDG.E R15, desc[UR8][R28.64] ;  /* 0x000000081c0f7981 */ /* 0x000f22000c1e1900 */
[----:B--2---:R-:W-:-:S04]  /*0f90*/  FMUL R26, R27, R26 ;  /* 0x0000001a1b1a7220 */ /* 0x004fc80000400000 */
[----:B------:R-:W-:Y:S01]  /*0fa0*/  FFMA R25, R26, R26, R25 ;  /* 0x0000001a1a197223 */ /* 0x000fe20000000019 */
[----:B------:R-:W-:Y:S02]  /*0fb0*/  IMAD.U32 R26, RZ, RZ, UR6 ;  /* 0x00000006ff1a7e24 */ /* 0x000fe4000f8e00ff */
[----:B----4-:R-:W-:-:S04]  /*0fc0*/  FADD R27, R15, -R18 ;  /* 0x800000120f1b7221 */ /* 0x010fc80000000000 */
[----:B---3--:R-:W-:Y:S01]  /*0fd0*/  FMUL R18, R27, R14 ;  /* 0x0000000e1b127220 */ /* 0x008fe20000400000 */
[----:B------:R-:W-:Y:S01]  /*0fe0*/  MOV R27, UR7 ;  /* 0x00000007001b7c02 */ /* 0x000fe20008000f00 */
[----:B------:R-:W-:-:S04]  /*0ff0*/  IMAD.WIDE R14, R21, 0x4, R28 ;  /* 0x00000004150e7825 */ /* 0x000fc800078e021c */
[----:B------:R-:W-:Y:S01]  /*1000*/  FFMA R25, R18, R18, R25 ;  /* 0x0000001212197223 */ /* 0x000fe20000000019 */
[C---:B------:R-:W-:Y:S01]  /*1010*/  IMAD.WIDE R18, R21.reuse, 0x4, R16 ;  /* 0x0000000415127825 */ /* 0x040fe200078e0210 */
[----:B------:R-:W2:Y:S04]  /*1020*/  LDG.E R26, desc[UR8][R26.64+0x8] ;  /* 0x000008081a1a7981 */ /* 0x000ea8000c1e1900 */
[----:B------:R-:W3:Y:S01]  /*1030*/  LDG.E R28, desc[UR8][R18.64] ;  /* 0x00000008121c7981 */ /* 0x000ee2000c1e1900 */
[----:B------:R-:W-:-:S03]  /*1040*/  IMAD.WIDE R16, R21, 0x4, R18 ;  /* 0x0000000415107825 */ /* 0x000fc600078e0212 */
[----:B------:R0:W3:Y:S04]  /*1050*/  LDG.E R27, desc[UR8][R14.64] ;  /* 0x000000080e1b7981 */ /* 0x0000e8000c1e1900 */
[----:B------:R1:W4:Y:S01]  /*1060*/  LDG.E R29, desc[UR8][R16.64] ;  /* 0x00000008101d7981 */ /* 0x000322000c1e1900 */
[----:B0-----:R-:W-:-:S05]  /*1070*/  IMAD.WIDE R14, R21, 0x4, R14 ;  /* 0x00000004150e7825 */ /* 0x001fca00078e020e */
[----:B------:R0:W4:Y:S01]  /*1080*/  LDG.E R18, desc[UR8][R14.64] ;  /* 0x000000080e127981 */ /* 0x000122000c1e1900 */
[----:B-1----:R-:W-:-:S04]  /*1090*/  IMAD.WIDE R16, R21, 0x4, R16 ;  /* 0x0000000415107825 */ /* 0x002fc800078e0210 */
[----:B0-----:R-:W-:-:S04]  /*10a0*/  IMAD.WIDE R14, R21, 0x4, R14 ;  /* 0x00000004150e7825 */ /* 0x001fc800078e020e */
[----:B---3--:R-:W-:-:S04]  /*10b0*/  FADD R28, R27, -R28 ;  /* 0x8000001c1b1c7221 */ /* 0x008fc80000000000 */
[----:B--2---:R-:W-:Y:S01]  /*10c0*/  FMUL R28, R28, R26 ;  /* 0x0000001a1c1c7220 */ /* 0x004fe20000400000 */
[----:B------:R-:W-:-:S03]  /*10d0*/  IMAD.U32 R26, RZ, RZ, UR6 ;  /* 0x00000006ff1a7e24 */ /* 0x000fc6000f8e00ff */
[----:B------:R-:W-:Y:S01]  /*10e0*/  FFMA R25, R28, R28, R25 ;  /* 0x0000001c1c197223 */ /* 0x000fe20000000019 */
[----:B------:R-:W-:Y:S02]  /*10f0*/  MOV R28, UR6 ;  /* 0x00000006001c7c02 */ /* 0x000fe40008000f00 */
[----:B------:R-:W-:Y:S01]  /*1100*/  MOV R27, UR7 ;  /* 0x00000007001b7c02 */ /* 0x000fe20008000f00 */
[----:B----4-:R-:W-:Y:S01]  /*1110*/  FADD R18, R18, -R29 ;  /* 0x8000001d12127221 */ /* 0x010fe20000000000 */
[----:B------:R-:W-:-:S03]  /*1120*/  MOV R29, UR7 ;  /* 0x00000007001d7c02 */ /* 0x000fc60008000f00 */
[----:B------:R-:W2:Y:S04]  /*1130*/  LDG.E R26, desc[UR8][R26.64+0x10] ;  /* 0x000010081a1a7981 */ /* 0x000ea8000c1e1900 */
[----:B------:R-:W3:Y:S04]  /*1140*/  LDG.E R29, desc[UR8][R28.64+0xc] ;  /* 0x00000c081c1d7981 */ /* 0x000ee8000c1e1900 */
[----:B------:R0:W4:Y:S04]  /*1150*/  LDG.E R27, desc[UR8][R14.64] ;  /* 0x000000080e1b7981 */ /* 0x000128000c1e1900 */
[----:B------:R-:W4:Y:S01]  /*1160*/  LDG.E R28, desc[UR8][R16.64] ;  /* 0x00000008101c7981 */ /* 0x000f22000c1e1900 */
[----:B0-----:R-:W-:-:S04]  /*1170*/  IMAD.WIDE R14, R21, 0x4, R14 ;  /* 0x00000004150e7825 */ /* 0x001fc800078e020e */
[----:B---3--:R-:W-:-:S04]  /*1180*/  FMUL R18, R18, R29 ;  /* 0x0000001d12127220 */ /* 0x008fc80000400000 */
[----:B------:R-:W-:Y:S01]  /*1190*/  FFMA R25, R18, R18, R25 ;  /* 0x0000001212197223 */ /* 0x000fe20000000019 */
[----:B------:R-:W-:Y:S02]  /*11a0*/  IMAD.WIDE R18, R21, 0x4, R16 ;  /* 0x0000000415127825 */ /* 0x000fe400078e0210 */
[----:B------:R-:W3:Y:S02]  /*11b0*/  LDG.E R16, desc[UR8][R14.64] ;  /* 0x000000080e107981 */ /* 0x000ee4000c1e1900 */
[----:B----4-:R-:W-:Y:S01]  /*11c0*/  FADD R28, R27, -R28 ;  /* 0x8000001c1b1c7221 */ /* 0x010fe20000000000 */
[----:B------:R-:W-:Y:S01]  /*11d0*/  MOV R27, UR7 ;  /* 0x00000007001b7c02 */ /* 0x000fe20008000f00 */
[----:B------:R0:W3:Y:S02]  /*11e0*/  LDG.E R29, desc[UR8][R18.64] ;  /* 0x00000008121d7981 */ /* 0x0000e4000c1e1900 */
[----:B--2---:R-:W-:Y:S01]  /*11f0*/  FMUL R28, R28, R26 ;  /* 0x0000001a1c1c7220 */ /* 0x004fe20000400000 */
[----:B------:R-:W-:-:S06]  /*1200*/  MOV R26, UR6 ;  /* 0x00000006001a7c02 */ /* 0x000fcc0008000f00 */
[----:B------:R-:W2:Y:S01]  /*1210*/  LDG.E R26, desc[UR8][R26.64+0x14] ;  /* 0x000014081a1a7981 */ /* 0x000ea2000c1e1900 */
[----:B------:R-:W-:Y:S01]  /*1220*/  FFMA R25, R28, R28, R25 ;  /* 0x0000001c1c197223 */ /* 0x000fe20000000019 */
[----:B0-----:R-:W-:Y:S01]  /*1230*/  IMAD.WIDE R18, R21, 0x4, R18 ;  /* 0x0000000415127825 */ /* 0x001fe200078e0212 */
[----:B------:R-:W-:-:S03]  /*1240*/  MOV R17, UR7 ;  /* 0x0000000700117c02 */ /* 0x000fc60008000f00 */
[----:B------:R-:W-:-:S04]  /*1250*/  IMAD.WIDE R14, R21, 0x4, R14 ;  /* 0x00000004150e7825 */ /* 0x000fc800078e020e */
[----:B---3--:R-:W-:-:S04]  /*1260*/  FADD R29, R16, -R29 ;  /* 0x8000001d101d7221 */ /* 0x008fc80000000000 */
[----:B--2---:R-:W-:-:S04]  /*1270*/  FMUL R16, R29, R26 ;  /* 0x0000001a1d107220 */ /* 0x004fc80000400000 */
[----:B------:R-:W-:Y:S01]  /*1280*/  FFMA R25, R16, R16, R25 ;  /* 0x0000001010197223 */ /* 0x000fe20000000019 */
[----:B------:R-:W-:Y:S02]  /*1290*/  IMAD.U32 R16, RZ, RZ, UR6 ;  /* 0x00000006ff107e24 */ /* 0x000fe4000f8e00ff */
[C---:B------:R-:W-:Y:S02]  /*12a0*/  IMAD.WIDE R28, R21.reuse, 0x4, R18 ;  /* 0x00000004151c7825 */ /* 0x040fe400078e0212 */
[----:B------:R-:W2:Y:S04]  /*12b0*/  LDG.E R18, desc[UR8][R18.64] ;  /* 0x0000000812127981 */ /* 0x000ea8000c1e1900 */
[----:B------:R-:W3:Y:S01]  /*12c0*/  LDG.E R16, desc[UR8][R16.64+0x18] ;  /* 0x0000180810107981 */ /* 0x000ee2000c1e1900 */
[----:B------:R-:W-:-:S03]  /*12d0*/  IMAD.WIDE R26, R21, 0x4, R14 ;  /* 0x00000004151a7825 */ /* 0x000fc600078e020e */
[----:B------:R-:W4:Y:S04]  /*12e0*/  LDG.E R29, desc[UR8][R28.64] ;  /* 0x000000081c1d7981 */ /* 0x000f28000c1e1900 */
[----:B------:R-:W4:Y:S04]  /*12f0*/  LDG.E R26, desc[UR8][R26.64] ;  /* 0x000000081a1a7981 */ /* 0x000f28000c1e1900 */
[----:B------:R0:W2:Y:S02]  /*1300*/  LDG.E R17, desc[UR8][R14.64] ;  /* 0x000000080e117981 */ /* 0x0000a4000c1e1900 */
[----:B0-----:R-:W-:-:S02]  /*1310*/  MOV R14, UR6 ;  /* 0x00000006000e7c02 */ /* 0x001fc40008000f00 */
[----:B------:R-:W-:-:S05]  /*1320*/  MOV R15, UR7 ;  /* 0x00000007000f7c02 */ /* 0x000fca0008000f00 */
[----:B------:R-:W4:Y:S01]  /*1330*/  LDG.E R14, desc[UR8][R14.64+0x1c] ;  /* 0x00001c080e0e7981 */ /* 0x000f22000c1e1900 */
[----:B------:R-:W-:Y:S01]  /*1340*/  VIADD R23, R23, 0x8 ;  /* 0x0000000817177836 */ /* 0x000fe20000000000 */
[----:B------:R-:W-:Y:S01]  /*1350*/  UIADD3 UR4, UPT, UPT, UR4, 0x8, URZ ;  /* 0x0000000804047890 */ /* 0x000fe2000fffe0ff */
[----:B--2---:R-:W-:-:S03]  /*1360*/  FADD R21, R17, -R18 ;  /* 0x8000001211157221 */ /* 0x004fc60000000000 */
[----:B------:R-:W-:-:S04]  /*1370*/  IADD3 R18, PT, PT, R8, R23, RZ ;  /* 0x0000001708127210 */ /* 0x000fc80007ffe0ff */
[----:B------:R-:W-:Y:S01]  /*1380*/  ISETP.NE.AND P3, PT, R18, R9, PT ;  /* 0x000000091200720c */ /* 0x000fe20003f65270 */
[----:B---3--:R-:W-:Y:S01]  /*1390*/  FMUL R16, R21, R16 ;  /* 0x0000001015107220 */ /* 0x008fe20000400000 */
[----:B----4-:R-:W-:-:S03]  /*13a0*/  FADD R17, R26, -R29 ;  /* 0x8000001d1a117221 */ /* 0x010fc60000000000 */
[----:B------:R-:W-:Y:S01]  /*13b0*/  FFMA R25, R16, R16, R25 ;  /* 0x0000001010197223 */ /* 0x000fe20000000019 */
[----:B------:R-:W-:-:S04]  /*13c0*/  FMUL R16, R17, R14 ;  /* 0x0000000e11107220 */ /* 0x000fc80000400000 */
[----:B------:R-:W-:-:S03]  /*13d0*/  FFMA R25, R16, R16, R25 ;  /* 0x0000001010197223 */ /* 0x000fc60000000019 */
[----:B------:R-:W-:Y:S05]  /*13e0*/  @P3 BRA `(.L_x_11) ;  /* 0xfffffff800903947 */ /* 0x000fea000383ffff */
.L_x_10:
[----:B------:R-:W-:Y:S01]  /*13f0*/  IADD3 R20, PT, PT, R20, 0x1, RZ ;  /* 0x0000000114147810 */ /* 0x000fe20007ffe0ff */
[----:B------:R-:W-:Y:S06]  /*1400*/  @!P2 BRA `(.L_x_12) ;  /* 0x0000000400b4a947 */ /* 0x000fec0003800000 */
[----:B------:R-:W-:Y:S05]  /*1410*/  @!P0 BRA `(.L_x_13) ;  /* 0x0000000000c88947 */ /* 0x000fea0003800000 */
[----:B------:R-:W0:Y:S01]  /*1420*/  LDC R21, c[0x0][0x3ac] ;  /* 0x0000eb00ff157b82 */ /* 0x000e220000000800 */
[----:B------:R-:W-:Y:S01]  /*1430*/  IADD3 R14, PT, PT, R3, R23, RZ ;  /* 0x00000017030e7210 */ /* 0x000fe20007ffe0ff */
[----:B------:R-:W1:Y:S01]  /*1440*/  LDCU.64 UR6, c[0x0][0x390] ;  /* 0x00007200ff0677ac */ /* 0x000e620008000a00 */
[----:B------:R-:W-:-:S05]  /*1450*/  IADD3 R15, PT, PT, R23, R10, RZ ;  /* 0x0000000a170f7210 */ /* 0x000fca0007ffe0ff */
[----:B------:R-:W2:Y:S01]  /*1460*/  LDC.64 R26, c[0x0][0x380] ;  /* 0x0000e000ff1a7b82 */ /* 0x000ea20000000a00 */
[----:B-1----:R-:W-:Y:S01]  /*1470*/  UIMAD.WIDE UR6, UR4, 0x4, UR6 ;  /* 0x00000004040678a5 */ /* 0x002fe2000f8e0206 */
[-C--:B0-----:R-:W-:Y:S02]  /*1480*/  IMAD R19, R14, R21.reuse, R22 ;  /* 0x000000150e137224 */ /* 0x081fe400078e0216 */
[----:B------:R-:W-:-:S03]  /*1490*/  IMAD R15, R15, R21, R24 ;  /* 0x000000150f0f7224 */ /* 0x000fc600078e0218 */
[----:B------:R-:W-:Y:S01]  /*14a0*/  MOV R29, UR7 ;  /* 0x00000007001d7c02 */ /* 0x000fe20008000f00 */
[----:B------:R-:W-:Y:S02]  /*14b0*/  IMAD.U32 R28, RZ, RZ, UR6 ;  /* 0x00000006ff1c7e24 */ /* 0x000fe4000f8e00ff */
[----:B--2---:R-:W-:-:S04]  /*14c0*/  IMAD.WIDE R18, R19, 0x4, R26 ;  /* 0x0000000413127825 */ /* 0x004fc800078e021a */
[----:B------:R-:W2:Y:S01]  /*14d0*/  LDG.E R28, desc[UR8][R28.64] ;  /* 0x000000081c1c7981 */ /* 0x000ea2000c1e1900 */
[----:B------:R-:W-:-:S03]  /*14e0*/  IMAD.WIDE R26, R15, 0x4, R26 ;  /* 0x000000040f1a7825 */ /* 0x000fc600078e021a */
[----:B------:R0:W3:Y:S04]  /*14f0*/  LDG.E R14, desc[UR8][R18.64] ;  /* 0x00000008120e7981 */ /* 0x0000e8000c1e1900 */
[----:B------:R-:W3:Y:S01]  /*1500*/  LDG.E R15, desc[UR8][R26.64] ;  /* 0x000000081a0f7981 */ /* 0x000ee2000c1e1900 */
[----:B------:R-:W-:-:S04]  /*1510*/  IMAD.WIDE R16, R21, 0x4, R26 ;  /* 0x0000000415107825 */ /* 0x000fc800078e021a */
[----:B0-----:R-:W-:Y:S01]  /*1520*/  IMAD.WIDE R18, R21, 0x4, R18 ;  /* 0x0000000415127825 */ /* 0x001fe200078e0212 */
[----:B------:R0:W4:Y:S03]  /*1530*/  LDG.E R26, desc[UR8][R16.64] ;  /* 0x00000008101a7981 */ /* 0x000126000c1e1900 */
[----:B---3--:R-:W-:Y:S01]  /*1540*/  FADD R29, R14, -R15 ;  /* 0x8000000f0e1d7221 */ /* 0x008fe20000000000 */
[----:B------:R-:W-:Y:S02]  /*1550*/  MOV R14, UR6 ;  /* 0x00000006000e7c02 */ /* 0x000fe40008000f00 */
[----:B------:R-:W-:-:S05]  /*1560*/  MOV R15, UR7 ;  /* 0x00000007000f7c02 */ /* 0x000fca0008000f00 */
[----:B------:R-:W3:Y:S04]  /*1570*/  LDG.E R14, desc[UR8][R14.64+0x4] ;  /* 0x000004080e0e7981 */ /* 0x000ee8000c1e1900 */
[----:B------:R-:W4:Y:S01]  /*1580*/  LDG.E R15, desc[UR8][R18.64] ;  /* 0x00000008120f7981 */ /* 0x000f22000c1e1900 */
[----:B--2---:R-:W-:-:S04]  /*1590*/  FMUL R28, R29, R28 ;  /* 0x0000001c1d1c7220 */ /* 0x004fc80000400000 */
[----:B------:R-:W-:Y:S01]  /*15a0*/  FFMA R25, R28, R28, R25 ;  /* 0x0000001c1c197223 */ /* 0x000fe20000000019 */
[----:B0-----:R-:W-:-:S04]  /*15b0*/  IMAD.WIDE R16, R21, 0x4, R16 ;  /* 0x0000000415107825 */ /* 0x001fc800078e0210 */
[----:B------:R-:W-:Y:S02]  /*15c0*/  IMAD.U32 R27, RZ, RZ, UR7 ;  /* 0x00000007ff1b7e24 */ /* 0x000fe4000f8e00ff */
[----:B----4-:R-:W-:-:S04]  /*15d0*/  FADD R29, R15, -R26 ;  /* 0x8000001a0f1d7221 */ /* 0x010fc80000000000 */
[----:B---3--:R-:W-:Y:S01]  /*15e0*/  FMUL R26, R29, R14 ;  /* 0x0000000e1d1a7220 */ /* 0x008fe20000400000 */
[----:B------:R-:W-:-:S04]  /*15f0*/  IMAD.WIDE R28, R21, 0x4, R18 ;  /* 0x00000004151c7825 */ /* 0x000fc800078e0212 */
[----:B------:R-:W-:Y:S01]  /*1600*/  FFMA R25, R26, R26, R25 ;  /* 0x0000001a1a197223 */ /* 0x000fe20000000019 */
[----:B------:R-:W-:Y:S01]  /*1610*/  MOV R26, UR6 ;  /* 0x00000006001a7c02 */ /* 0x000fe20008000f00 */
[----:B------:R-:W-:-:S05]  /*1620*/  IMAD.WIDE R14, R21, 0x4, R28 ;  /* 0x00000004150e7825 */ /* 0x000fca00078e021c */
[----:B------:R-:W2:Y:S01]  /*1630*/  LDG.E R26, desc[UR8][R26.64+0x8] ;  /* 0x000008081a1a7981 */ /* 0x000ea2000c1e1900 */
[----:B------:R-:W-:-:S03]  /*1640*/  IMAD.WIDE R18, R21, 0x4, R16 ;  /* 0x0000000415127825 */ /* 0x000fc600078e0210 */
[----:B------:R-:W3:Y:S04]  /*1650*/  LDG.E R16, desc[UR8][R16.64] ;  /* 0x0000000810107981 */ /* 0x000ee8000c1e1900 */
[----:B------:R0:W4:Y:S04]  /*1660*/  LDG.E R21, desc[UR8][R14.64] ;  /* 0x000000080e157981 */ /* 0x000128000c1e1900 */
[----:B------:R-:W3:Y:S04]  /*1670*/  LDG.E R27, desc[UR8][R28.64] ;  /* 0x000000081c1b7981 */ /* 0x000ee8000c1e1900 */
[----:B------:R-:W4:Y:S01]  /*1680*/  LDG.E R18, desc[UR8][R18.64] ;  /* 0x0000000812127981 */ /* 0x000f22000c1e1900 */
[----:B0-----:R-:W-:-:S02]  /*1690*/  MOV R14, UR6 ;  /* 0x00000006000e7c02 */ /* 0x001fc40008000f00 */
[----:B------:R-:W-:-:S05]  /*16a0*/  MOV R15, UR7 ;  /* 0x00000007000f7c02 */ /* 0x000fca0008000f00 */
[----:B------:R-:W4:Y:S01]  /*16b0*/  LDG.E R14, desc[UR8][R14.64+0xc] ;  /* 0x00000c080e0e7981 */ /* 0x000f22000c1e1900 */
[----:B------:R-:W-:Y:S01]  /*16c0*/  IADD3 R23, PT, PT, R23, 0x4, RZ ;  /* 0x0000000417177810 */ /* 0x000fe20007ffe0ff */
[----:B------:R-:W-:Y:S01]  /*16d0*/  UIADD3 UR4, UPT, UPT, UR4, 0x4, URZ ;  /* 0x0000000404047890 */ /* 0x000fe2000fffe0ff */
[----:B---3--:R-:W-:-:S04]  /*16e0*/  FADD R27, R27, -R16 ;  /* 0x800000101b1b7221 */ /* 0x008fc80000000000 */
[----:B--2---:R-:W-:Y:S01]  /*16f0*/  FMUL R26, R27, R26 ;  /* 0x0000001a1b1a7220 */ /* 0x004fe20000400000 */
[----:B----4-:R-:W-:-:S03]  /*1700*/  FADD R21, R21, -R18 ;  /* 0x8000001215157221 */ /* 0x010fc60000000000 */
[----:B------:R-:W-:Y:S01]  /*1710*/  FFMA R25, R26, R26, R25 ;  /* 0x0000001a1a197223 */ /* 0x000fe20000000019 */
[----:B------:R-:W-:-:S04]  /*1720*/  FMUL R26, R21, R14 ;  /* 0x0000000e151a7220 */ /* 0x000fc80000400000 */
[----:B------:R-:W-:-:S07]  /*1730*/  FFMA R25, R26, R26, R25 ;  /* 0x0000001a1a197223 */ /* 0x000fce0000000019 */
.L_x_13:
[----:B------:R-:W-:-:S04]  /*1740*/  IADD3 R14, PT, PT, R6, 0x1, RZ ;  /* 0x00000001060e7810 */ /* 0x000fc80007ffe0ff */
[----:B------:R-:W-:-:S04]  /*1750*/  LOP3.LUT R14, R14, 0x3, RZ, 0xc0, !PT ;  /* 0x000000030e0e7812 */ /* 0x000fc800078ec0ff */
[----:B------:R-:W-:-:S13]  /*1760*/  ISETP.NE.AND P2, PT, R14, RZ, PT ;  /* 0x000000ff0e00720c */ /* 0x000fda0003f45270 */
[----:B------:R-:W-:Y:S05]  /*1770*/  @!P2 BRA `(.L_x_12) ;  /* 0x0000000000d8a947 */ /* 0x000fea0003800000 */
[----:B------:R-:W-:Y:S02]  /*1780*/  ISETP.NE.AND P2, PT, R14, 0x1, PT ;  /* 0x000000010e00780c */ /* 0x000fe40003f45270 */
[----:B------:R-:W-:-:S04]  /*1790*/  LOP3.LUT R15, R6, 0x1, RZ, 0xc0, !PT ;  /* 0x00000001060f7812 */ /* 0x000fc800078ec0ff */
[----:B------:R-:W-:-:S07]  /*17a0*/  ISETP.NE.U32.AND P3, PT, R15, 0x1, PT ;  /* 0x000000010f00780c */ /* 0x000fce0003f65070 */
[----:B------:R-:W-:Y:S06]  /*17b0*/  @!P2 BRA `(.L_x_14) ;  /* 0x000000000078a947 */ /* 0x000fec0003800000 */
[----:B------:R-:W0:Y:S01]  /*17c0*/  LDC R15, c[0x0][0x3ac] ;  /* 0x0000eb00ff0f7b82 */ /* 0x000e220000000800 */
[----:B------:R-:W1:Y:S01]  /*17d0*/  LDCU.64 UR6, c[0x0][0x390] ;  /* 0x00007200ff0677ac */ /* 0x000e620008000a00 */
[----:B------:R-:W-:Y:S01]  /*17e0*/  IMAD.IADD R14, R3, 0x1, R23 ;  /* 0x00000001030e7824 */ /* 0x000fe200078e0217 */
[----:B------:R-:W-:-:S05]  /*17f0*/  IADD3 R16, PT, PT, R23, R10, RZ ;  /* 0x0000000a17107210 */ /* 0x000fca0007ffe0ff */
[----:B------:R-:W2:Y:S01]  /*1800*/  LDC.64 R18, c[0x0][0x380] ;  /* 0x0000e000ff127b82 */ /* 0x000ea20000000a00 */
[----:B-1----:R-:W-:Y:S01]  /*1810*/  UIMAD.WIDE UR6, UR4, 0x4, UR6 ;  /* 0x00000004040678a5 */ /* 0x002fe2000f8e0206 */
[-C--:B0-----:R-:W-:Y:S02]  /*1820*/  IMAD R27, R14, R15.reuse, R22 ;  /* 0x0000000f0e1b7224 */ /* 0x081fe400078e0216 */
[----:B------:R-:W-:-:S03]  /*1830*/  IMAD R17, R16, R15, R24 ;  /* 0x0000000f10117224 */ /* 0x000fc600078e0218 */
[----:B------:R-:W-:Y:S01]  /*1840*/  MOV R16, UR6 ;  /* 0x0000000600107c02 */ /* 0x000fe20008000f00 */
[----:B--2---:R-:W-:-:S04]  /*1850*/  IMAD.WIDE R26, R27, 0x4, R18 ;  /* 0x000000041b1a7825 */ /* 0x004fc800078e0212 */
[----:B------:R-:W-:Y:S01]  /*1860*/  IMAD.WIDE R18, R17, 0x4, R18 ;  /* 0x0000000411127825 */ /* 0x000fe200078e0212 */
[----:B------:R-:W-:Y:S01]  /*1870*/  MOV R17, UR7 ;  /* 0x0000000700117c02 */ /* 0x000fe20008000f00 */
[----:B------:R-:W2:Y:S04]  /*1880*/  LDG.E R28, desc[UR8][R26.64] ;  /* 0x000000081a1c7981 */ /* 0x000ea8000c1e1900 */
[----:B------:R0:W3:Y:S02]  /*1890*/  LDG.E R21, desc[UR8][R16.64] ;  /* 0x0000000810157981 */ /* 0x0000e4000c1e1900 */
[----:B0-----:R-:W-:-:S04]  /*18a0*/  IMAD.WIDE R16, R15, 0x4, R26 ;  /* 0x000000040f107825 */ /* 0x001fc800078e021a */
[----:B------:R-:W-:Y:S01]  /*18b0*/  IMAD.WIDE R14, R15, 0x4, R18 ;  /* 0x000000040f0e7825 */ /* 0x000fe200078e0212 */
[----:B------:R-:W4:Y:S04]  /*18c0*/  LDG.E R29, desc[UR8][R16.64] ;  /* 0x00000008101d7981 */ /* 0x000f28000c1e1900 */
[----:B------:R-:W2:Y:S04]  /*18d0*/  LDG.E R19, desc[UR8][R18.64] ;  /* 0x0000000812137981 */ /* 0x000ea8000c1e1900 */
[----:B------:R0:W4:Y:S02]  /*18e0*/  LDG.E R18, desc[UR8][R14.64] ;  /* 0x000000080e127981 */ /* 0x000124000c1e1900 */
[----:B0-----:R-:W-:Y:S01]  /*18f0*/  MOV R14, UR6 ;  /* 0x00000006000e7c02 */ /* 0x001fe20008000f00 */
[----:B------:R-:W-:-:S05]  /*1900*/  IMAD.U32 R15, RZ, RZ, UR7 ;  /* 0x00000007ff0f7e24 */ /* 0x000fca000f8e00ff */
[----:B------:R-:W4:Y:S01]  /*1910*/  LDG.E R14, desc[UR8][R14.64+0x4] ;  /* 0x000004080e0e7981 */ /* 0x000f22000c1e1900 */
[----:B------:R-:W-:Y:S01]  /*1920*/  IADD3 R23, PT, PT, R23, 0x2, RZ ;  /* 0x0000000217177810 */ /* 0x000fe20007ffe0ff */
[----:B------:R-:W-:Y:S01]  /*1930*/  UIADD3 UR4, UPT, UPT, UR4, 0x2, URZ ;  /* 0x0000000204047890 */ /* 0x000fe2000fffe0ff */
[----:B--2---:R-:W-:-:S04]  /*1940*/  FADD R28, R28, -R19 ;  /* 0x800000131c1c7221 */ /* 0x004fc80000000000 */
[----:B---3--:R-:W-:Y:S01]  /*1950*/  FMUL R28, R28, R21 ;  /* 0x000000151c1c7220 */ /* 0x008fe20000400000 */
[----:B----4-:R-:W-:-:S03]  /*1960*/  FADD R29, R29, -R18 ;  /* 0x800000121d1d7221 */ /* 0x010fc60000000000 */
[----:B------:R-:W-:Y:S01]  /*1970*/  FFMA R25, R28, R28, R25 ;  /* 0x0000001c1c197223 */ /* 0x000fe20000000019 */
[----:B------:R-:W-:-:S04]  /*1980*/  FMUL R26, R29, R14 ;  /* 0x0000000e1d1a7220 */ /* 0x000fc80000400000 */
[----:B------:R-:W-:-:S07]  /*1990*/  FFMA R25, R26, R26, R25 ;  /* 0x0000001a1a197223 */ /* 0x000fce0000000019 */
.L_x_14:
[----:B------:R-:W-:Y:S05]  /*19a0*/  @!P3 BRA `(.L_x_12) ;  /* 0x00000000004cb947 */ /* 0x000fea0003800000 */
[----:B------:R-:W0:Y:S01]  /*19b0*/  LDC.64 R14, c[0x0][0x380] ;  /* 0x0000e000ff0e7b82 */ /* 0x000e220000000a00 */
[----:B------:R-:W1:Y:S01]  /*19c0*/  LDCU UR5, c[0x0][0x3ac] ;  /* 0x00007580ff0577ac */ /* 0x000e620008000800 */
[----:B------:R-:W-:Y:S02]  /*19d0*/  IADD3 R17, PT, PT, R3, R23, RZ ;  /* 0x0000001703117210 */ /* 0x000fe40007ffe0ff */
[----:B------:R-:W-:Y:S01]  /*19e0*/  IADD3 R19, PT, PT, R23, R10, RZ ;  /* 0x0000000a17137210 */ /* 0x000fe20007ffe0ff */
[----:B------:R-:W2:Y:S02]  /*19f0*/  LDCU.64 UR6, c[0x0][0x390] ;  /* 0x00007200ff0677ac */ /* 0x000ea40008000a00 */
[----:B-1----:R-:W-:Y:S02]  /*1a00*/  IMAD R17, R17, UR5, R22 ;  /* 0x0000000511117c24 */ /* 0x002fe4000f8e0216 */
[----:B------:R-:W-:Y:S01]  /*1a10*/  IMAD R19, R19, UR5, R24 ;  /* 0x0000000513137c24 */ /* 0x000fe2000f8e0218 */
[----:B--2---:R-:W-:Y:S01]  /*1a20*/  UIMAD.WIDE UR6, UR4, 0x4, UR6 ;  /* 0x00000004040678a5 */ /* 0x004fe2000f8e0206 */
[----:B0-----:R-:W-:-:S04]  /*1a30*/  IMAD.WIDE R16, R17, 0x4, R14 ;  /* 0x0000000411107825 */ /* 0x001fc800078e020e */
[----:B------:R-:W-:Y:S01]  /*1a40*/  IMAD.WIDE R18, R19, 0x4, R14 ;  /* 0x0000000413127825 */ /* 0x000fe200078e020e */
[----:B------:R-:W-:Y:S01]  /*1a50*/  MOV R14, UR6 ;  /* 0x00000006000e7c02 */ /* 0x000fe20008000f00 */
[----:B------:R-:W2:Y:S02]  /*1a60*/  LDG.E R16, desc[UR8][R16.64] ;  /* 0x0000000810107981 */ /* 0x000ea4000c1e1900 */
[----:B------:R-:W-:Y:S02]  /*1a70*/  IMAD.U32 R15, RZ, RZ, UR7 ;  /* 0x00000007ff0f7e24 */ /* 0x000fe4000f8e00ff */
[----:B------:R-:W2:Y:S04]  /*1a80*/  LDG.E R19, desc[UR8][R18.64] ;  /* 0x0000000812137981 */ /* 0x000ea8000c1e1900 */
[----:B------:R-:W3:Y:S01]  /*1a90*/  LDG.E R14, desc[UR8][R14.64] ;  /* 0x000000080e0e7981 */ /* 0x000ee2000c1e1900 */
[----:B------:R-:W-:Y:S01]  /*1aa0*/  UIADD3 UR4, UPT, UPT, UR4, 0x1, URZ ;  /* 0x0000000104047890 */ /* 0x000fe2000fffe0ff */
[----:B--2---:R-:W-:-:S04]  /*1ab0*/  FADD R21, R16, -R19 ;  /* 0x8000001310157221 */ /* 0x004fc80000000000 */
[----:B---3--:R-:W-:-:S04]  /*1ac0*/  FMUL R22, R14, R21 ;  /* 0x000000150e167220 */ /* 0x008fc80000400000 */
[----:B------:R-:W-:-:S07]  /*1ad0*/  FFMA R25, R22, R22, R25 ;  /* 0x0000001616197223 */ /* 0x000fce0000000019 */
.L_x_12:
[----:B------:R-:W-:Y:S05]  /*1ae0*/  @P1 BRA `(.L_x_15) ;  /* 0xfffffff000a01947 */ /* 0x000fea000383ffff */
[----:B------:R-:W0:Y:S01]  /*1af0*/  LDC R18, c[0x0][0x3a8] ;  /* 0x0000ea00ff127b82 */ /* 0x000e220000000800 */
[----:B------:R-:W-:Y:S01]  /*1b00*/  BSSY.RECONVERGENT B0, `(.L_x_16) ;  /* 0x000000d000007945 */ /* 0x000fe20003800200 */
[----:B0-----:R-:W0:Y:S08]  /*1b10*/  MUFU.RCP R11, R18 ;  /* 0x00000012000b7308 */ /* 0x001e300000001000 */
[----:B------:R-:W1:Y:S01]  /*1b20*/  FCHK P0, -R25, R18 ;  /* 0x0000001219007302 */ /* 0x000e620000000100 */
[----:B0-----:R-:W-:-:S04]  /*1b30*/  FFMA R14, R11, -R18, 1 ;  /* 0x3f8000000b0e7423 */ /* 0x001fc80000000812 */
[----:B------:R-:W-:-:S04]  /*1b40*/  FFMA R14, R11, R14, R11 ;  /* 0x0000000e0b0e7223 */ /* 0x000fc8000000000b */
[----:B------:R-:W-:-:S04]  /*1b50*/  FFMA R16, R14, -R25, RZ ;  /* 0x800000190e107223 */ /* 0x000fc800000000ff */
[----:B------:R-:W-:-:S04]  /*1b60*/  FFMA R11, R16, -R18, -R25 ;  /* 0x80000012100b7223 */ /* 0x000fc80000000819 */
[----:B------:R-:W-:Y:S01]  /*1b70*/  FFMA R11, R14, R11, R16 ;  /* 0x0000000b0e0b7223 */ /* 0x000fe20000000010 */
[----:B-1----:R-:W-:Y:S06]  /*1b80*/  @!P0 BRA `(.L_x_17) ;  /* 0x0000000000108947 */ /* 0x002fec0003800000 */
[----:B------:R-:W-:Y:S01]  /*1b90*/  FADD R25, -R25, -RZ ;  /* 0x800000ff19197221 */ /* 0x000fe20000000100 */
[----:B------:R-:W-:-:S07]  /*1ba0*/  MOV R16, 0x1bc0 ;  /* 0x00001bc000107802 */ /* 0x000fce0000000f00 */
[----:B-----5:R-:W-:Y:S05]  /*1bb0*/  CALL.REL.NOINC `($__internal_1_$__cuda_sm3x_div_rn_noftz_f32_slowpath) ;  /* 0x0000000400607944 */ /* 0x020fea0003c00000 */
[----:B------:R-:W-:-:S07]  /*1bc0*/  MOV R11, R18 ;  /* 0x00000012000b7202 */ /* 0x000fce0000000f00 */
.L_x_17:
[----:B------:R-:W-:Y:S05]  /*1bd0*/  BSYNC.RECONVERGENT B0 ;  /* 0x0000000000007941 */ /* 0x000fea0003800200 */
.L_x_16:
[----:B------:R-:W0:Y:S01]  /*1be0*/  LDC.64 R14, c[0x0][0x380] ;  /* 0x0000e000ff0e7b82 */ /* 0x000e220000000a00 */
[----:B------:R-:W1:Y:S01]  /*1bf0*/  LDCU UR4, c[0x0][0x3ac] ;  /* 0x00007580ff0477ac */ /* 0x000e620008000800 */
[----:B------:R-:W-:Y:S01]  /*1c00*/  HFMA2 R16, -RZ, RZ, 0.96630859375, -0.0022525787353515625 ;  /* 0x3bbb989dff107431 */ /* 0x000fe200000001ff */
[----:B------:R-:W2:Y:S01]  /*1c10*/  LDCU UR6, c[0x0][0x3b0] ;  /* 0x00007600ff0677ac */ /* 0x000ea20008000800 */
[----:B-1----:R-:W-:-:S03]  /*1c20*/  IMAD R17, R10, UR4, R7 ;  /* 0x000000040a117c24 */ /* 0x002fc6000f8e0207 */
[----:B------:R-:W-:Y:S01]  /*1c30*/  FFMA.SAT R16, R11, R16, 0.5 ;  /* 0x3f0000000b107423 */ /* 0x000fe20000002010 */
[----:B------:R-:W1:Y:S01]  /*1c40*/  LDCU UR4, c[0x0][0x3a0] ;  /* 0x00007400ff0477ac */ /* 0x000e620008000800 */
[----:B0-----:R-:W-:-:S06]  /*1c50*/  IMAD.WIDE R14, R17, 0x4, R14 ;  /* 0x00000004110e7825 */ /* 0x001fcc00078e020e */
[----:B------:R0:W3:Y:S01]  /*1c60*/  LDG.E R15, desc[UR8][R14.64] ;  /* 0x000000080e0f7981 */ /* 0x0000e2000c1e1900 */
[----:B------:R-:W-:Y:S01]  /*1c70*/  MOV R17, 0x437c0000 ;  /* 0x437c000000117802 */ /* 0x000fe20000000f00 */
[----:B------:R-:W-:-:S04]  /*1c80*/  VIADD R10, R10, 0x1 ;  /* 0x000000010a0a7836 */ /* 0x000fc80000000000 */
[----:B------:R-:W-:Y:S01]  /*1c90*/  FFMA.RM R16, R16, R17, 12582913 ;  /* 0x4b40000110107423 */ /* 0x000fe20000004011 */
[----:B-1----:R-:W-:-:S03]  /*1ca0*/  ULEA UR5, UR4, 0xffffffff, 0x1 ;  /* 0xffffffff04057891 */ /* 0x002fc6000f8e08ff */
[C---:B------:R-:W-:Y:S01]  /*1cb0*/  FADD R18, R16.reuse, -12583039 ;  /* 0xcb40007f10127421 */ /* 0x040fe20000000000 */
[----:B------:R-:W-:Y:S01]  /*1cc0*/  SHF.L.U32 R16, R16, 0x17, RZ ;  /* 0x0000001710107819 */ /* 0x000fe200000006ff */
[----:B------:R-:W-:Y:S02]  /*1cd0*/  UIADD3 UR5, UPT, UPT, UR5, -UR4, URZ ;  /* 0x8000000405057290 */ /* 0x000fe4000fffe0ff */
[C---:B------:R-:W-:Y:S02]  /*1ce0*/  FFMA R18, R11.reuse, 1.4426950216293334961, -R18 ;  /* 0x3fb8aa3b0b127823 */ /* 0x040fe40000000812 */
[----:B------:R-:W-:Y:S02]  /*1cf0*/  ULEA.HI UR5, UR5, UR5, URZ, 0x1 ;  /* 0x0000000505057291 */ /* 0x000fe4000f8f08ff */
[----:B------:R-:W-:Y:S02]  /*1d00*/  FFMA R18, R11, 1.925963033500011079e-08, R18 ;  /* 0x32a570600b127823 */ /* 0x000fe40000000012 */
[----:B------:R-:W-:-:S02]  /*1d10*/  USHF.R.S32.HI UR5, URZ, 0x1, UR5 ;  /* 0x00000001ff057899 */ /* 0x000fc40008011405 */
[----:B------:R-:W1:Y:S02]  /*1d20*/  MUFU.EX2 R11, R18 ;  /* 0x00000012000b7308 */ /* 0x000e640000000800 */
[----:B--2---:R-:W-:-:S06]  /*1d30*/  UIADD3 UR6, UPT, UPT, -UR5, UR6, URZ ;  /* 0x0000000605067290 */ /* 0x004fcc000fffe1ff */
[----:B------:R-:W-:Y:S01]  /*1d40*/  ISETP.NE.AND P0, PT, R10, UR6, PT ;  /* 0x000000060a007c0c */ /* 0x000fe2000bf05270 */
[----:B-1----:R-:W-:-:S04]  /*1d50*/  FMUL R11, R16, R11 ;  /* 0x0000000b100b7220 */ /* 0x002fc80000400000 */
[----:B0-----:R-:W-:-:S04]  /*1d60*/  FMUL R14, R11, R4 ;  /* 0x000000040b0e7220 */ /* 0x001fc80000400000 */
[----:B---3-5:R-:W-:-:S05]  /*1d70*/  FFMA R5, R14, R15, R5 ;  /* 0x0000000f0e057223 */ /* 0x028fca0000000005 */
[----:B------:R0:W-:Y:S01]  /*1d80*/  STG.E desc[UR8][R12.64], R5 ;  /* 0x000000050c007986 */ /* 0x0001e2000c101908 */
[----:B------:R-:W-:Y:S05]  /*1d90*/  @P0 BRA `(.L_x_18) ;  /* 0xffffffec00d40947 */ /* 0x000fea000383ffff */
[----:B------:R-:W1:Y:S01]  /*1da0*/  LDCU UR4, c[0x0][0x3ac] ;  /* 0x00007580ff0477ac */ /* 0x000e620008000800 */
[----:B------:R-:W-:Y:S01]  /*1db0*/  IADD3 R7, PT, PT, R7, 0x1, RZ ;  /* 0x0000000107077810 */ /* 0x000fe20007ffe0ff */
[----:B-1----:R-:W-:-:S06]  /*1dc0*/  UIADD3 UR4, UPT, UPT, -UR5, UR4, URZ ;  /* 0x0000000405047290 */ /* 0x002fcc000fffe1ff */
[----:B------:R-:W-:-:S13]  /*1dd0*/  ISETP.NE.AND P0, PT, R7, UR4, PT ;  /* 0x0000000407007c0c */ /* 0x000fda000bf05270 */
[----:B------:R-:W-:Y:S05]  /*1de0*/  @P0 BRA `(.L_x_19) ;  /* 0xffffffec00bc0947 */ /* 0x000fea000383ffff */
[----:B------:R-:W-:Y:S05]  /*1df0*/  EXIT ;  /* 0x000000000000794d */ /* 0x000fea0003800000 */
        .weak           $__internal_0_$__cuda_sm20_rcp_rn_f32_slowpath
        .type           $__internal_0_$__cuda_sm20_rcp_rn_f32_slowpath,@function
        .size           $__internal_0_$__cuda_sm20_rcp_rn_f32_slowpath,($__internal_1_$__cuda_sm3x_div_rn_noftz_f32_slowpath - $__internal_0_$__cuda_sm20_rcp_rn_f32_slowpath)
$__internal_0_$__cuda_sm20_rcp_rn_f32_slowpath:
[----:B------:R-:W-:Y:S01]  /*1e00*/  SHF.L.U32 R4, R0, 0x1, RZ ;  /* 0x0000000100047819 */ /* 0x000fe200000006ff */
[----:B------:R-:W-:Y:S03]  /*1e10*/  BSSY.RECONVERGENT B1, `(.L_x_20) ;  /* 0x0000030000017945 */ /* 0x000fe60003800200 */
[----:B------:R-:W-:-:S04]  /*1e20*/  SHF.R.U32.HI R4, RZ, 0x18, R4 ;  /* 0x00000018ff047819 */ /* 0x000fc80000011604 */
[----:B------:R-:W-:-:S13]  /*1e30*/  ISETP.NE.U32.AND P0, PT, R4, RZ, PT ;  /* 0x000000ff0400720c */ /* 0x000fda0003f05070 */
[----:B------:R-:W-:Y:S05]  /*1e40*/  @P0 BRA `(.L_x_21) ;  /* 0x0000000000280947 */ /* 0x000fea0003800000 */
[----:B------:R-:W-:-:S04]  /*1e50*/  SHF.L.U32 R4, R0, 0x1, RZ ;  /* 0x0000000100047819 */ /* 0x000fc800000006ff */
[----:B------:R-:W-:-:S13]  /*1e60*/  ISETP.NE.AND P0, PT, R4, RZ, PT ;  /* 0x000000ff0400720c */ /* 0x000fda0003f05270 */
[----:B------:R-:W-:Y:S01]  /*1e70*/  @P0 FFMA R9, R0, 1.84467440737095516160e+19, RZ ;  /* 0x5f80000000090823 */ /* 0x000fe200000000ff */
[----:B------:R-:W-:Y:S08]  /*1e80*/  @!P0 MUFU.RCP R5, R0 ;  /* 0x0000000000058308 */ /* 0x000ff00000001000 */
[----:B------:R-:W0:Y:S02]  /*1e90*/  @P0 MUFU.RCP R4, R9 ;  /* 0x0000000900040308 */ /* 0x000e240000001000 */
[----:B0-----:R-:W-:-:S04]  /*1ea0*/  @P0 FFMA R10, R9, R4, -1 ;  /* 0xbf800000090a0423 */ /* 0x001fc80000000004 */
[----:B------:R-:W-:-:S04]  /*1eb0*/  @P0 FADD.FTZ R11, -R10, -RZ ;  /* 0x800000ff0a0b0221 */ /* 0x000fc80000010100 */
[----:B------:R-:W-:-:S04]  /*1ec0*/  @P0 FFMA R4, R4, R11, R4 ;  /* 0x0000000b04040223 */ /* 0x000fc80000000004 */
[----:B------:R-:W-:Y:S01]  /*1ed0*/  @P0 FFMA R5, R4, 1.84467440737095516160e+19, RZ ;  /* 0x5f80000004050823 */ /* 0x000fe200000000ff */
[----:B------:R-:W-:Y:S06]  /*1ee0*/  BRA `(.L_x_22) ;  /* 0x0000000000887947 */ /* 0x000fec0003800000 */
.L_x_21:
[----:B------:R-:W-:-:S04]  /*1ef0*/  IADD3 R5, PT, PT, R4, -0xfd, RZ ;  /* 0xffffff0304057810 */ /* 0x000fc80007ffe0ff */
[----:B------:R-:W-:-:S13]  /*1f00*/  ISETP.GT.U32.AND P0, PT, R5, 0x1, PT ;  /* 0x000000010500780c */ /* 0x000fda0003f04070 */
[----:B------:R-:W-:Y:S05]  /*1f10*/  @P0 BRA `(.L_x_23) ;  /* 0x0000000000780947 */ /* 0x000fea0003800000 */
[----:B------:R-:W-:Y:S01]  /*1f20*/  LOP3.LUT R9, R0, 0x7fffff, RZ, 0xc0, !PT ;  /* 0x007fffff00097812 */ /* 0x000fe200078ec0ff */
[----:B------:R-:W-:-:S03]  /*1f30*/  IMAD.MOV.U32 R16, RZ, RZ, 0x3 ;  /* 0x00000003ff107424 */ /* 0x000fc600078e00ff */
[----:B------:R-:W-:Y:S02]  /*1f40*/  LOP3.LUT R9, R9, 0x3f800000, RZ, 0xfc, !PT ;  /* 0x3f80000009097812 */ /* 0x000fe400078efcff */
[----:B------:R-:W-:Y:S02]  /*1f50*/  SHF.L.U32 R15, R16, R5, RZ ;  /* 0x00000005100f7219 */ /* 0x000fe400000006ff */
[----:B------:R-:W0:Y:S02]  /*1f60*/  MUFU.RCP R10, R9 ;  /* 0x00000009000a7308 */ /* 0x000e240000001000 */
[----:B0-----:R-:W-:-:S04]  /*1f70*/  FFMA R11, R9, R10, -1 ;  /* 0xbf800000090b7423 */ /* 0x001fc8000000000a */
[----:B------:R-:W-:-:S04]  /*1f80*/  FADD.FTZ R11, -R11, -RZ ;  /* 0x800000ff0b0b7221 */ /* 0x000fc80000010100 */
[CCC-:B------:R-:W-:Y:S01]  /*1f90*/  FFMA.RM R14, R10.reuse, R11.reuse, R10.reuse ;  /* 0x0000000b0a0e7223 */ /* 0x1c0fe2000000400a */
[----:B------:R-:W-:-:S04]  /*1fa0*/  FFMA.RP R11, R10, R11, R10 ;  /* 0x0000000b0a0b7223 */ /* 0x000fc8000000800a */
[C---:B------:R-:W-:Y:S02]  /*1fb0*/  LOP3.LUT R10, R14.reuse, 0x7fffff, RZ, 0xc0, !PT ;  /* 0x007fffff0e0a7812 */ /* 0x040fe400078ec0ff */
[----:B------:R-:W-:Y:S02]  /*1fc0*/  FSETP.NEU.FTZ.AND P0, PT, R14, R11, PT ;  /* 0x0000000b0e00720b */ /* 0x000fe40003f1d000 */
[----:B------:R-:W-:Y:S02]  /*1fd0*/  LOP3.LUT R10, R10, 0x800000, RZ, 0xfc, !PT ;  /* 0x008000000a0a7812 */ /* 0x000fe400078efcff */
[----:B------:R-:W-:Y:S02]  /*1fe0*/  SEL R11, RZ, 0xffffffff, !P0 ;  /* 0xffffffffff0b7807 */ /* 0x000fe40004000000 */
[----:B------:R-:W-:Y:S02]  /*1ff0*/  LOP3.LUT R14, R15, R10, RZ, 0xc0, !PT ;  /* 0x0000000a0f0e7212 */ /* 0x000fe400078ec0ff */
[----:B------:R-:W-:-:S02]  /*2000*/  IADD3 R11, PT, PT, -R11, RZ, RZ ;  /* 0x000000ff0b0b7210 */ /* 0x000fc40007ffe1ff */
[-C--:B------:R-:W-:Y:S02]  /*2010*/  SHF.R.U32.HI R14, RZ, R5.reuse, R14 ;  /* 0x00000005ff0e7219 */ /* 0x080fe4000001160e */
[----:B------:R-:W-:Y:S02]  /*2020*/  LOP3.LUT P1, RZ, R11, R5, R10, 0xf8, !PT ;  /* 0x000000050bff7212 */ /* 0x000fe4000782f80a */
[C---:B------:R-:W-:Y:S02]  /*2030*/  LOP3.LUT P0, RZ, R14.reuse, 0x1, RZ, 0xc0, !PT ;  /* 0x000000010eff7812 */ /* 0x040fe4000780c0ff */
[----:B------:R-:W-:-:S04]  /*2040*/  LOP3.LUT P2, RZ, R14, 0x2, RZ, 0xc0, !PT ;  /* 0x000000020eff7812 */ /* 0x000fc8000784c0ff */
[----:B------:R-:W-:Y:S02]  /*2050*/  PLOP3.LUT P0, PT, P0, P1, P2, 0xe0, 0x0 ;  /* 0x000000000000781c */ /* 0x000fe40000703c20 */
[----:B------:R-:W-:Y:S02]  /*2060*/  LOP3.LUT P1, RZ, R0, 0x7fffff, RZ, 0xc0, !PT ;  /* 0x007fffff00ff7812 */ /* 0x000fe4000782c0ff */
[----:B------:R-:W-:-:S04]  /*2070*/  SEL R5, RZ, 0x1, !P0 ;  /* 0x00000001ff057807 */ /* 0x000fc80004000000 */
[----:B------:R-:W-:-:S04]  /*2080*/  IADD3 R5, PT, PT, -R5, RZ, RZ ;  /* 0x000000ff05057210 */ /* 0x000fc80007ffe1ff */
[----:B------:R-:W-:Y:S02]  /*2090*/  ISETP.GE.AND P0, PT, R5, RZ, PT ;  /* 0x000000ff0500720c */ /* 0x000fe40003f06270 */
[----:B------:R-:W-:-:S04]  /*20a0*/  IADD3 R5, PT, PT, R4, -0xfc, RZ ;  /* 0xffffff0404057810 */ /* 0x000fc80007ffe0ff */
[----:B------:R-:W-:-:S07]  /*20b0*/  SHF.R.U32.HI R5, RZ, R5, R10 ;  /* 0x00000005ff057219 */ /* 0x000fce000001160a */
[----:B------:R-:W-:-:S05]  /*20c0*/  @!P0 IADD3 R5, PT, PT, R5, 0x1, RZ ;  /* 0x0000000105058810 */ /* 0x000fca0007ffe0ff */
[----:B------:R-:W-:-:S05]  /*20d0*/  @!P1 IMAD.SHL.U32 R5, R5, 0x2, RZ ;  /* 0x0000000205059824 */ /* 0x000fca00078e00ff */
[----:B------:R-:W-:Y:S01]  /*20e0*/  LOP3.LUT R5, R5, 0x80000000, R0, 0xf8, !PT ;  /* 0x8000000005057812 */ /* 0x000fe200078ef800 */
[----:B------:R-:W-:Y:S06]  /*20f0*/  BRA `(.L_x_22) ;  /* 0x0000000000047947 */ /* 0x000fec0003800000 */
.L_x_23:
[----:B------:R0:W1:Y:S02]  /*2100*/  MUFU.RCP R5, R0 ;  /* 0x0000000000057308 */ /* 0x0000640000001000 */
.L_x_22:
[----:B------:R-:W-:Y:S05]  /*2110*/  BSYNC.RECONVERGENT B1 ;  /* 0x0000000000017941 */ /* 0x000fea0003800200 */
.L_x_20:
[----:B------:R-:W-:-:S04]  /*2120*/  HFMA2 R9, -RZ, RZ, 0, 0 ;  /* 0x00000000ff097431 */ /* 0x000fc800000001ff */
[----:B01----:R-:W-:Y:S05]  /*2130*/  RET.REL.NODEC R8 `(_Z5fCalcPKfS0_S0_Pfiffii) ;  /* 0xffffffdc08b07950 */ /* 0x003fea0003c3ffff */
        .weak           $__internal_1_$__cuda_sm3x_div_rn_noftz_f32_slowpath
        .type           $__internal_1_$__cuda_sm3x_div_rn_noftz_f32_slowpath,@function
        .size           $__internal_1_$__cuda_sm3x_div_rn_noftz_f32_slowpath,(.L_x_65 - $__internal_1_$__cuda_sm3x_div_rn_noftz_f32_slowpath)
$__internal_1_$__cuda_sm3x_div_rn_noftz_f32_slowpath:
[----:B------:R-:W-:Y:S01]  /*2140*/  SHF.R.U32.HI R14, RZ, 0x17, R0 ;  /* 0x00000017ff0e7819 */ /* 0x000fe20000011600 */
[----:B------:R-:W-:Y:S01]  /*2150*/  BSSY.RECONVERGENT B1, `(.L_x_24) ;  /* 0x0000063000017945 */ /* 0x000fe20003800200 */
[----:B------:R-:W-:Y:S02]  /*2160*/  SHF.R.U32.HI R17, RZ, 0x17, R25 ;  /* 0x00000017ff117819 */ /* 0x000fe40000011619 */
[----:B------:R-:W-:Y:S02]  /*2170*/  LOP3.LUT R14, R14, 0xff, RZ, 0xc0, !PT ;  /* 0x000000ff0e0e7812 */ /* 0x000fe400078ec0ff */
[----:B------:R-:W-:Y:S02]  /*2180*/  LOP3.LUT R17, R17, 0xff, RZ, 0xc0, !PT ;  /* 0x000000ff11117812 */ /* 0x000fe400078ec0ff */
[----:B------:R-:W-:Y:S02]  /*2190*/  IADD3 R11, PT, PT, R14, -0x1, RZ ;  /* 0xffffffff0e0b7810 */ /* 0x000fe40007ffe0ff */
[----:B------:R-:W-:-:S02]  /*21a0*/  IADD3 R19, PT, PT, R17, -0x1, RZ ;  /* 0xffffffff11137810 */ /* 0x000fc40007ffe0ff */
[----:B------:R-:W-:Y:S02]  /*21b0*/  ISETP.GT.U32.AND P0, PT, R11, 0xfd, PT ;  /* 0x000000fd0b00780c */ /* 0x000fe40003f04070 */
[----:B------:R-:W-:Y:S02]  /*21c0*/  MOV R18, R0 ;  /* 0x0000000000127202 */ /* 0x000fe40000000f00 */
[----:B------:R-:W-:-:S13]  /*21d0*/  ISETP.GT.U32.OR P0, PT, R19, 0xfd, P0 ;  /* 0x000000fd1300780c */ /* 0x000fda0000704470 */
[----:B------:R-:W-:Y:S01]  /*21e0*/  @!P0 IMAD.MOV.U32 R15, RZ, RZ, RZ ;  /* 0x000000ffff0f8224 */ /* 0x000fe200078e00ff */
[----:B------:R-:W-:Y:S06]  /*21f0*/  @!P0 BRA `(.L_x_25) ;  /* 0x00000000005c8947 */ /* 0x000fec0003800000 */
[----:B------:R-:W-:Y:S02]  /*2200*/  FSETP.GTU.FTZ.AND P0, PT, |R25|, +INF , PT ;  /* 0x7f8000001900780b */ /* 0x000fe40003f1c200 */
[----:B------:R-:W-:-:S04]  /*2210*/  FSETP.GTU.FTZ.AND P1, PT, |R0|, +INF , PT ;  /* 0x7f8000000000780b */ /* 0x000fc80003f3c200 */
[----:B------:R-:W-:-:S13]  /*2220*/  PLOP3.LUT P0, PT, P0, P1, PT, 0xf8, 0x8f ;  /* 0x00000000008f781c */ /* 0x000fda0000703f70 */
[----:B------:R-:W-:Y:S05]  /*2230*/  @P0 BRA `(.L_x_26) ;  /* 0x00000004004c0947 */ /* 0x000fea0003800000 */
[----:B------:R-:W-:-:S13]  /*2240*/  LOP3.LUT P0, RZ, R18, 0x7fffffff, R25, 0xc8, !PT ;  /* 0x7fffffff12ff7812 */ /* 0x000fda000780c819 */
[----:B------:R-:W-:Y:S05]  /*2250*/  @!P0 BRA `(.L_x_27) ;  /* 0x00000004003c8947 */ /* 0x000fea0003800000 */
[C---:B------:R-:W-:Y:S02]  /*2260*/  FSETP.NEU.FTZ.AND P2, PT, |R25|.reuse, +INF , PT ;  /* 0x7f8000001900780b */ /* 0x040fe40003f5d200 */
[----:B------:R-:W-:Y:S02]  /*2270*/  FSETP.NEU.FTZ.AND P1, PT, |R0|, +INF , PT ;  /* 0x7f8000000000780b */ /* 0x000fe40003f3d200 */
[----:B------:R-:W-:-:S11]  /*2280*/  FSETP.NEU.FTZ.AND P0, PT, |R25|, +INF , PT ;  /* 0x7f8000001900780b */ /* 0x000fd60003f1d200 */
[----:B------:R-:W-:Y:S05]  /*2290*/  @!P1 BRA !P2, `(.L_x_27) ;  /* 0x00000004002c9947 */ /* 0x000fea0005000000 */
[----:B------:R-:W-:-:S04]  /*22a0*/  LOP3.LUT P2, RZ, R25, 0x7fffffff, RZ, 0xc0, !PT ;  /* 0x7fffffff19ff7812 */ /* 0x000fc8000784c0ff */
[----:B------:R-:W-:-:S13]  /*22b0*/  PLOP3.LUT P1, PT, P1, P2, PT, 0x2f, 0xf2 ;  /* 0x0000000000f2781c */ /* 0x000fda0000f24577 */
[----:B------:R-:W-:Y:S05]  /*22c0*/  @P1 BRA `(.L_x_28) ;  /* 0x0000000400181947 */ /* 0x000fea0003800000 */
[----:B------:R-:W-:-:S04]  /*22d0*/  LOP3.LUT P1, RZ, R18, 0x7fffffff, RZ, 0xc0, !PT ;  /* 0x7fffffff12ff7812 */ /* 0x000fc8000782c0ff */
[----:B------:R-:W-:-:S13]  /*22e0*/  PLOP3.LUT P0, PT, P0, P1, PT, 0x2f, 0xf2 ;  /* 0x0000000000f2781c */ /* 0x000fda0000702577 */
[----:B------:R-:W-:Y:S05]  /*22f0*/  @P0 BRA `(.L_x_29) ;  /* 0x0000000400000947 */ /* 0x000fea0003800000 */
[----:B------:R-:W-:Y:S02]  /*2300*/  ISETP.GE.AND P0, PT, R19, RZ, PT ;  /* 0x000000ff1300720c */ /* 0x000fe40003f06270 */
[----:B------:R-:W-:-:S11]  /*2310*/  ISETP.GE.AND P1, PT, R11, RZ, PT ;  /* 0x000000ff0b00720c */ /* 0x000fd60003f26270 */
[----:B------:R-:W-:Y:S01]  /*2320*/  @P0 MOV R15, RZ ;  /* 0x000000ff000f0202 */ /* 0x000fe20000000f00 */
[----:B------:R-:W-:Y:S01]  /*2330*/  @!P0 FFMA R25, R25, 1.84467440737095516160e+19, RZ ;  /* 0x5f80000019198823 */ /* 0x000fe200000000ff */
[----:B------:R-:W-:Y:S01]  /*2340*/  @!P0 MOV R15, 0xffffffc0 ;  /* 0xffffffc0000f8802 */ /* 0x000fe20000000f00 */
[----:B------:R-:W-:-:S03]  /*2350*/  @!P1 FFMA R18, R0, 1.84467440737095516160e+19, RZ ;  /* 0x5f80000000129823 */ /* 0x000fc600000000ff */
[----:B------:R-:W-:-:S07]  /*2360*/  @!P1 IADD3 R15, PT, PT, R15, 0x40, RZ ;  /* 0x000000400f0f9810 */ /* 0x000fce0007ffe0ff */
.L_x_25:
[----:B------:R-:W-:Y:S01]  /*2370*/  LEA R11, R14, 0xc0800000, 0x17 ;  /* 0xc08000000e0b7811 */ /* 0x000fe200078eb8ff */
[----:B------:R-:W-:Y:S01]  /*2380*/  VIADD R17, R17, 0xffffff81 ;  /* 0xffffff8111117836 */ /* 0x000fe20000000000 */
[----:B------:R-:W-:Y:S02]  /*2390*/  BSSY.RECONVERGENT B2, `(.L_x_30) ;  /* 0x0000035000027945 */ /* 0x000fe40003800200 */
[----:B------:R-:W-:Y:S01]  /*23a0*/  IADD3 R21, PT, PT, -R11, R18, RZ ;  /* 0x000000120b157210 */ /* 0x000fe20007ffe1ff */
[----:B------:R-:W-:-:S03]  /*23b0*/  IMAD R11, R17, -0x800000, R25 ;  /* 0xff800000110b7824 */ /* 0x000fc600078e0219 */
[----:B------:R-:W0:Y:S01]  /*23c0*/  MUFU.RCP R19, R21 ;  /* 0x0000001500137308 */ /* 0x000e220000001000 */
[----:B------:R-:W-:-:S04]  /*23d0*/  FADD.FTZ R18, -R21, -RZ ;  /* 0x800000ff15127221 */ /* 0x000fc80000010100 */
[----:B0-----:R-:W-:-:S04]  /*23e0*/  FFMA R20, R19, R18, 1 ;  /* 0x3f80000013147423 */ /* 0x001fc80000000012 */
[----:B------:R-:W-:-:S04]  /*23f0*/  FFMA R19, R19, R20, R19 ;  /* 0x0000001413137223 */ /* 0x000fc80000000013 */
[----:B------:R-:W-:-:S04]  /*2400*/  FFMA R20, R11, R19, RZ ;  /* 0x000000130b147223 */ /* 0x000fc800000000ff */
[----:B------:R-:W-:-:S04]  /*2410*/  FFMA R22, R18, R20, R11 ;  /* 0x0000001412167223 */ /* 0x000fc8000000000b */
[----:B------:R-:W-:Y:S01]  /*2420*/  FFMA R20, R19, R22, R20 ;  /* 0x0000001613147223 */ /* 0x000fe20000000014 */
[----:B------:R-:W-:-:S03]  /*2430*/  IADD3 R22, PT, PT, R17, 0x7f, -R14 ;  /* 0x0000007f11167810 */ /* 0x000fc60007ffe80e */
[----:B------:R-:W-:Y:S01]  /*2440*/  FFMA R11, R18, R20, R11 ;  /* 0x00000014120b7223 */ /* 0x000fe2000000000b */
[----:B------:R-:W-:-:S03]  /*2450*/  IADD3 R15, PT, PT, R22, R15, RZ ;  /* 0x0000000f160f7210 */ /* 0x000fc60007ffe0ff */
[----:B------:R-:W-:-:S05]  /*2460*/  FFMA R18, R19, R11, R20 ;  /* 0x0000000b13127223 */ /* 0x000fca0000000014 */
[----:B------:R-:W-:-:S04]  /*2470*/  SHF.R.U32.HI R14, RZ, 0x17, R18 ;  /* 0x00000017ff0e7819 */ /* 0x000fc80000011612 */
[----:B------:R-:W-:-:S04]  /*2480*/  LOP3.LUT R14, R14, 0xff, RZ, 0xc0, !PT ;  /* 0x000000ff0e0e7812 */ /* 0x000fc800078ec0ff */
[----:B------:R-:W-:-:S04]  /*2490*/  IADD3 R14, PT, PT, R14, R15, RZ ;  /* 0x0000000f0e0e7210 */ /* 0x000fc80007ffe0ff */
[----:B------:R-:W-:-:S04]  /*24a0*/  IADD3 R17, PT, PT, R14, -0x1, RZ ;  /* 0xffffffff0e117810 */ /* 0x000fc80007ffe0ff */
[----:B------:R-:W-:-:S13]  /*24b0*/  ISETP.GE.U32.AND P0, PT, R17, 0xfe, PT ;  /* 0x000000fe1100780c */ /* 0x000fda0003f06070 */
[----:B------:R-:W-:Y:S05]  /*24c0*/  @!P0 BRA `(.L_x_31) ;  /* 0x0000000000808947 */ /* 0x000fea0003800000 */
[----:B------:R-:W-:-:S13]  /*24d0*/  ISETP.GT.AND P0, PT, R14, 0xfe, PT ;  /* 0x000000fe0e00780c */ /* 0x000fda0003f04270 */
[----:B------:R-:W-:Y:S05]  /*24e0*/  @P0 BRA `(.L_x_32) ;  /* 0x00000000006c0947 */ /* 0x000fea0003800000 */
[----:B------:R-:W-:-:S13]  /*24f0*/  ISETP.GE.AND P0, PT, R14, 0x1, PT ;  /* 0x000000010e00780c */ /* 0x000fda0003f06270 */
[----:B------:R-:W-:Y:S05]  /*2500*/  @P0 BRA `(.L_x_33) ;  /* 0x0000000000740947 */ /* 0x000fea0003800000 */
[----:B------:R-:W-:Y:S02]  /*2510*/  ISETP.GE.AND P0, PT, R14, -0x18, PT ;  /* 0xffffffe80e00780c */ /* 0x000fe40003f06270 */
[----:B------:R-:W-:-:S11]  /*2520*/  LOP3.LUT R18, R18, 0x80000000, RZ, 0xc0, !PT ;  /* 0x8000000012127812 */ /* 0x000fd600078ec0ff */
[----:B------:R-:W-:Y:S05]  /*2530*/  @!P0 BRA `(.L_x_33) ;  /* 0x0000000000688947 */ /* 0x000fea0003800000 */
[-CC-:B------:R-:W-:Y:S01]  /*2540*/  FFMA.RZ R15, R19, R11.reuse, R20.reuse ;  /* 0x0000000b130f7223 */ /* 0x180fe2000000c014 */
[C---:B------:R-:W-:Y:S02]  /*2550*/  IADD3 R22, PT, PT, R14.reuse, 0x20, RZ ;  /* 0x000000200e167810 */ /* 0x040fe40007ffe0ff */
[C---:B------:R-:W-:Y:S02]  /*2560*/  ISETP.NE.AND P2, PT, R14.reuse, RZ, PT ;  /* 0x000000ff0e00720c */ /* 0x040fe40003f45270 */
[----:B------:R-:W-:Y:S01]  /*2570*/  LOP3.LUT R17, R15, 0x7fffff, RZ, 0xc0, !PT ;  /* 0x007fffff0f117812 */ /* 0x000fe200078ec0ff */
[CCC-:B------:R-:W-:Y:S01]  /*2580*/  FFMA.RP R15, R19.reuse, R11.reuse, R20.reuse ;  /* 0x0000000b130f7223 */ /* 0x1c0fe20000008014 */
[----:B------:R-:W-:Y:S01]  /*2590*/  ISETP.NE.AND P1, PT, R14, RZ, PT ;  /* 0x000000ff0e00720c */ /* 0x000fe20003f25270 */
[----:B------:R-:W-:Y:S01]  /*25a0*/  FFMA.RM R20, R19, R11, R20 ;  /* 0x0000000b13147223 */ /* 0x000fe20000004014 */
[----:B------:R-:W-:Y:S01]  /*25b0*/  LOP3.LUT R17, R17, 0x800000, RZ, 0xfc, !PT ;  /* 0x0080000011117812 */ /* 0x000fe200078efcff */
[----:B------:R-:W-:-:S03]  /*25c0*/  IMAD.MOV R14, RZ, RZ, -R14 ;  /* 0x000000ffff0e7224 */ /* 0x000fc600078e0a0e */
[----:B------:R-:W-:Y:S02]  /*25d0*/  SHF.L.U32 R22, R17, R22, RZ ;  /* 0x0000001611167219 */ /* 0x000fe400000006ff */
[----:B------:R-:W-:Y:S02]  /*25e0*/  FSETP.NEU.FTZ.AND P0, PT, R15, R20, PT ;  /* 0x000000140f00720b */ /* 0x000fe40003f1d000 */
[----:B------:R-:W-:Y:S02]  /*25f0*/  SEL R14, R14, RZ, P2 ;  /* 0x000000ff0e0e7207 */ /* 0x000fe40001000000 */
[----:B------:R-:W-:Y:S02]  /*2600*/  ISETP.NE.AND P1, PT, R22, RZ, P1 ;  /* 0x000000ff1600720c */ /* 0x000fe40000f25270 */
[----:B------:R-:W-:Y:S02]  /*2610*/  SHF.R.U32.HI R14, RZ, R14, R17 ;  /* 0x0000000eff0e7219 */ /* 0x000fe40000011611 */
[----:B------:R-:W-:-:S02]  /*2620*/  PLOP3.LUT P0, PT, P0, P1, PT, 0xf8, 0x8f ;  /* 0x00000000008f781c */ /* 0x000fc40000703f70 */
[----:B------:R-:W-:Y:S02]  /*2630*/  SHF.R.U32.HI R20, RZ, 0x1, R14 ;  /* 0x00000001ff147819 */ /* 0x000fe4000001160e */
[----:B------:R-:W-:-:S04]  /*2640*/  SEL R11, RZ, 0x1, !P0 ;  /* 0x00000001ff0b7807 */ /* 0x000fc80004000000 */
[----:B------:R-:W-:-:S04]  /*2650*/  LOP3.LUT R11, R11, 0x1, R20, 0xf8, !PT ;  /* 0x000000010b0b7812 */ /* 0x000fc800078ef814 */
[----:B------:R-:W-:-:S04]  /*2660*/  LOP3.LUT R11, R11, R14, RZ, 0xc0, !PT ;  /* 0x0000000e0b0b7212 */ /* 0x000fc800078ec0ff */
[----:B------:R-:W-:-:S04]  /*2670*/  IADD3 R11, PT, PT, R20, R11, RZ ;  /* 0x0000000b140b7210 */ /* 0x000fc80007ffe0ff */
[----:B------:R-:W-:Y:S01]  /*2680*/  LOP3.LUT R18, R11, R18, RZ, 0xfc, !PT ;  /* 0x000000120b127212 */ /* 0x000fe200078efcff */
[----:B------:R-:W-:Y:S06]  /*2690*/  BRA `(.L_x_33) ;  /* 0x0000000000107947 */ /* 0x000fec0003800000 */
.L_x_32:
[----:B------:R-:W-:-:S04]  /*26a0*/  LOP3.LUT R18, R18, 0x80000000, RZ, 0xc0, !PT ;  /* 0x8000000012127812 */ /* 0x000fc800078ec0ff */
[----:B------:R-:W-:Y:S01]  /*26b0*/  LOP3.LUT R18, R18, 0x7f800000, RZ, 0xfc, !PT ;  /* 0x7f80000012127812 */ /* 0x000fe200078efcff */
[----:B------:R-:W-:Y:S06]  /*26c0*/  BRA `(.L_x_33) ;  /* 0x0000000000047947 */ /* 0x000fec0003800000 */
.L_x_31:
[----:B------:R-:W-:-:S07]  /*26d0*/  LEA R18, R15, R18, 0x17 ;  /* 0x000000120f127211 */ /* 0x000fce00078eb8ff */
.L_x_33:
[----:B------:R-:W-:Y:S05]  /*26e0*/  BSYNC.RECONVERGENT B2 ;  /* 0x0000000000027941 */ /* 0x000fea0003800200 */
.L_x_30:
[----:B------:R-:W-:Y:S05]  /*26f0*/  BRA `(.L_x_34) ;  /* 0x0000000000207947 */ /* 0x000fea0003800000 */
.L_x_29:
[----:B------:R-:W-:-:S04]  /*2700*/  LOP3.LUT R18, R18, 0x80000000, R25, 0x48, !PT ;  /* 0x8000000012127812 */ /* 0x000fc800078e4819 */
[----:B------:R-:W-:Y:S01]  /*2710*/  LOP3.LUT R18, R18, 0x7f800000, RZ, 0xfc, !PT ;  /* 0x7f80000012127812 */ /* 0x000fe200078efcff */
[----:B------:R-:W-:Y:S06]  /*2720*/  BRA `(.L_x_34) ;  /* 0x0000000000147947 */ /* 0x000fec0003800000 */
.L_x_28:
[----:B------:R-:W-:Y:S01]  /*2730*/  LOP3.LUT R18, R18, 0x80000000, R25, 0x48, !PT ;  /* 0x8000000012127812 */ /* 0x000fe200078e4819 */
[----:B------:R-:W-:Y:S06]  /*2740*/  BRA `(.L_x_34) ;  /* 0x00000000000c7947 */ /* 0x000fec0003800000 */
.L_x_27:
[----:B------:R-:W0:Y:S01]  /*2750*/  MUFU.RSQ R18, -QNAN ;  /* 0xffc0000000127908 */ /* 0x000e220000001400 */
[----:B------:R-:W-:Y:S05]  /*2760*/  BRA `(.L_x_34) ;  /* 0x0000000000047947 */ /* 0x000fea0003800000 */
.L_x_26:
[----:B------:R-:W-:-:S07]  /*2770*/  FADD.FTZ R18, R25, R0 ;  /* 0x0000000019127221 */ /* 0x000fce0000010000 */
.L_x_34:
[----:B------:R-:W-:Y:S05]  /*2780*/  BSYNC.RECONVERGENT B1 ;  /* 0x0000000000017941 */ /* 0x000fea0003800200 */
.L_x_24:
[----:B------:R-:W-:Y:S01]  /*2790*/  HFMA2 R15, -RZ, RZ, 0, 0 ;  /* 0x00000000ff0f7431 */ /* 0x000fe200000001ff */
[----:B------:R-:W-:-:S04]  /*27a0*/  MOV R14, R16 ;  /* 0x00000010000e7202 */ /* 0x000fc80000000f00 */
[----:B0-----:R-:W-:Y:S05]  /*27b0*/  RET.REL.NODEC R14 `(_Z5fCalcPKfS0_S0_Pfiffii) ;  /* 0xffffffd80e107950 */ /* 0x001fea0003c3ffff */
.L_x_35:
[----:B------:R-:W-:-:S00]  /*27c0*/  BRA `(.L_x_35) ;  /* 0xfffffffc00fc7947 */ /* 0x000fc0000383ffff */
[----:B------:R-:W-:-:S00]  /*27d0*/  NOP ;  /* 0x0000000000007918 */ /* 0x000fc00000000000 */
        /* <DEDUP_REMOVED lines=10> */
.L_x_65:


//--------------------- .text._Z5ZcalcPKfPfS0_iffii --------------------------
	.section	.text._Z5ZcalcPKfPfS0_iffii,"ax",@progbits
	.align	128
        .global         _Z5ZcalcPKfPfS0_iffii
        .type           _Z5ZcalcPKfPfS0_iffii,@function
        .size           _Z5ZcalcPKfPfS0_iffii,(.L_x_66 - _Z5ZcalcPKfPfS0_iffii)
        .other          _Z5ZcalcPKfPfS0_iffii,@"STO_CUDA_ENTRY STV_DEFAULT"
_Z5ZcalcPKfPfS0_iffii:
.text._Z5ZcalcPKfPfS0_iffii:
[----:B------:R-:W-:Y:S01]  /*0000*/  LDC R1, c[0x0][0x37c] ;  /* 0x0000df00ff017b82 */ /* 0x000fe20000000800 */
[----:B------:R-:W0:Y:S01]  /*0010*/  S2R R2, SR_TID.Y ;  /* 0x0000000000027919 */ /* 0x000e220000002200 */
[----:B------:R-:W1:Y:S06]  /*0020*/  LDCU UR8, c[0x0][0x398] ;  /* 0x00007300ff0877ac */ /* 0x000e6c0008000800 */
[----:B------:R-:W2:Y:S01]  /*0030*/  LDC R3, c[0x0][0x360] ;  /* 0x0000d800ff037b82 */ /* 0x000ea20000000800 */
[----:B------:R-:W2:Y:S07]  /*0040*/  S2R R0, SR_TID.X ;  /* 0x0000000000007919 */ /* 0x000eae0000002100 */
[----:B------:R-:W0:Y:S08]  /*0050*/  S2UR UR7, SR_CTAID.Y ;  /* 0x00000000000779c3 */ /* 0x000e300000002600 */
[----:B------:R-:W0:Y:S01]  /*0060*/  LDC R7, c[0x0][0x364] ;  /* 0x0000d900ff077b82 */ /* 0x000e220000000800 */
[----:B-1----:R-:W-:-:S04]  /*0070*/  ULEA UR5, UR8, 0xffffffff, 0x1 ;  /* 0xffffffff08057891 */ /* 0x002fc8000f8e08ff */
[----:B------:R-:W-:-:S03]  /*0080*/  ULEA.HI UR4, UR5, UR5, URZ, 0x1 ;  /* 0x0000000505047291 */ /* 0x000fc6000f8f08ff */
[----:B------:R-:W1:Y:S01]  /*0090*/  LDC R11, c[0x0][0x3a8] ;  /* 0x0000ea00ff0b7b82 */ /* 0x000e620000000800 */
[----:B------:R-:W-:-:S07]  /*00a0*/  USHF.R.S32.HI UR4, URZ, 0x1, UR4 ;  /* 0x00000001ff047899 */ /* 0x000fce0008011404 */
[----:B------:R-:W2:Y:S08]  /*00b0*/  S2UR UR6, SR_CTAID.X ;  /* 0x00000000000679c3 */ /* 0x000eb00000002500 */
[----:B------:R-:W3:Y:S01]  /*00c0*/  LDC R6, c[0x0][0x3a4] ;  /* 0x0000e900ff067b82 */ /* 0x000ee20000000800 */
[----:B0-----:R-:W-:Y:S01]  /*00d0*/  IMAD R7, R7, UR7, R2 ;  /* 0x0000000707077c24 */ /* 0x001fe2000f8e0202 */
[----:B-1----:R-:W-:-:S04]  /*00e0*/  IADD3 R2, PT, PT, R11, -UR4, RZ ;  /* 0x800000040b027c10 */ /* 0x002fc8000fffe0ff */
[----:B------:R-:W-:Y:S01]  /*00f0*/  ISETP.GE.AND P0, PT, R7, R2, PT ;  /* 0x000000020700720c */ /* 0x000fe20003f06270 */
[----:B--2---:R-:W-:Y:S01]  /*0100*/  IMAD R3, R3, UR6, R0 ;  /* 0x0000000603037c24 */ /* 0x004fe2000f8e0200 */
[----:B---3--:R-:W-:-:S04]  /*0110*/  IADD3 R0, PT, PT, R6, -UR4, RZ ;  /* 0x8000000406007c10 */ /* 0x008fc8000fffe0ff */
[----:B------:R-:W-:-:S13]  /*0120*/  ISETP.GE.OR P0, PT, R3, R0, P0 ;  /* 0x000000000300720c */ /* 0x000fda0000706670 */
[----:B------:R-:W-:Y:S05]  /*0130*/  @P0 EXIT ;  /* 0x000000000000094d */ /* 0x000fea0003800000 */
[----:B------:R-:W-:-:S04]  /*0140*/  UIADD3 UR4, UPT, UPT, UR5, -UR8, URZ ;  /* 0x8000000805047290 */ /* 0x000fc8000fffe0ff */
[----:B------:R-:W-:-:S04]  /*0150*/  ULEA.HI UR4, UR4, UR4, URZ, 0x1 ;  /* 0x0000000404047291 */ /* 0x000fc8000f8f08ff */
[----:B------:R-:W-:-:S06]  /*0160*/  USHF.R.S32.HI UR4, URZ, 0x1, UR4 ;  /* 0x00000001ff047899 */ /* 0x000fcc0008011404 */
[----:B------:R-:W-:-:S04]  /*0170*/  IADD3 R5, PT, PT, R6, -UR4, RZ ;  /* 0x8000000406057c10 */ /* 0x000fc8000fffe0ff */
[----:B------:R-:W-:-:S13]  /*0180*/  ISETP.LE.AND P0, PT, R5, UR4, PT ;  /* 0x0000000405007c0c */ /* 0x000fda000bf03270 */
[----:B------:R-:W-:Y:S05]  /*0190*/  @P0 EXIT ;  /* 0x000000000000094d */ /* 0x000fea0003800000 */
[----:B------:R-:W-:-:S04]  /*01a0*/  MOV R2, UR4 ;  /* 0x0000000400027c02 */ /* 0x000fc80008000f00 */
[----:B------:R-:W-:-:S04]  /*01b0*/  IADD3 R9, PT, PT, -R2, R11, RZ ;  /* 0x0000000b02097210 */ /* 0x000fc80007ffe1ff */
[----:B------:R-:W-:-:S13]  /*01c0*/  ISETP.GE.AND P0, PT, R2, R9, PT ;  /* 0x000000090200720c */ /* 0x000fda0003f06270 */
[----:B------:R-:W-:Y:S05]  /*01d0*/  @P0 EXIT ;  /* 0x000000000000094d */ /* 0x000fea0003800000 */
[----:B------:R-:W0:Y:S01]  /*01e0*/  LDC.64 R12, c[0x0][0x388] ;  /* 0x0000e200ff0c7b82 */ /* 0x000e220000000a00 */
[----:B------:R-:W-:Y:S01]  /*01f0*/  UISETP.GT.AND UP0, UPT, UR8, -0x1, UPT ;  /* 0xffffffff0800788c */ /* 0x000fe2000bf04270 */
[-C--:B------:R-:W-:Y:S01]  /*0200*/  IADD3 R3, PT, PT, R3, R2.reuse, RZ ;  /* 0x0000000203037210 */ /* 0x080fe20007ffe0ff */
[----:B------:R-:W1:Y:S01]  /*0210*/  LDCU.64 UR4, c[0x0][0x358] ;  /* 0x00006b00ff0477ac */ /* 0x000e620008000a00 */
[----:B------:R-:W-:-:S04]  /*0220*/  IADD3 R4, PT, PT, R7, R2, RZ ;  /* 0x0000000207047210 */ /* 0x000fc80007ffe0ff */
[----:B------:R-:W2:Y:S01]  /*0230*/  LDC R0, c[0x0][0x3a0] ;  /* 0x0000e800ff007b82 */ /* 0x000ea20000000800 */
[----:B------:R-:W-:-:S04]  /*0240*/  IMAD R7, R4, R6, R3 ;  /* 0x0000000604077224 */ /* 0x000fc800078e0203 */
[----:B0-----:R-:W-:Y:S01]  /*0250*/  IMAD.WIDE R12, R7, 0x4, R12 ;  /* 0x00000004070c7825 */ /* 0x001fe200078e020c */
[----:B-1----:R-:W-:Y:S06]  /*0260*/  BRA.U UP0, `(.L_x_36) ;  /* 0x0000000500247547 */ /* 0x002fec000b800000 */
[----:B------:R0:W5:Y:S01]  /*0270*/  LDG.E R7, desc[UR4][R12.64] ;  /* 0x000000040c077981 */ /* 0x000162000c1e1900 */
[----:B------:R-:W1:Y:S01]  /*0280*/  LDC R10, c[0x0][0x3a0] ;  /* 0x0000e800ff0a7b82 */ /* 0x000e620000000800 */
[----:B------:R-:W-:Y:S01]  /*0290*/  IMAD R6, R2, -0x2, R11 ;  /* 0xfffffffe02067824 */ /* 0x000fe200078e020b */
[----:B-1----:R-:W1:Y:S08]  /*02a0*/  MUFU.RCP R3, R10 ;  /* 0x0000000a00037308 */ /* 0x002e700000001000 */
[----:B------:R-:W3:Y:S01]  /*02b0*/  FCHK P0, -RZ, R10 ;  /* 0x0000000aff007302 */ /* 0x000ee20000000100 */
        /* <DEDUP_REMOVED lines=11> */
[----:B--2--5:R-:W-:Y:S05]  /*0370*/  CALL.REL.NOINC `($__internal_2_$__cuda_sm3x_div_rn_noftz_f32_slowpath) ;  /* 0x0000001000947944 */ /* 0x024fea0003c00000 */
[----:B------:R-:W-:-:S07]  /*0380*/  MOV R9, R11 ;  /* 0x0000000b00097202 */ /* 0x000fce0000000f00 */
.L_x_37:
[----:B------:R-:W0:Y:S01]  /*0390*/  LDC R15, c[0x0][0x3a8] ;  /* 0x0000ea00ff0f7b82 */ /* 0x000e220000000800 */
[----:B------:R-:W-:Y:S02]  /*03a0*/  HFMA2 R11, -RZ, RZ, 3.7421875, 0 ;  /* 0x437c0000ff0b7431 */ /* 0x000fe400000001ff */
[----:B--2---:R-:W-:Y:S01]  /*03b0*/  IMAD.MOV.U32 R0, RZ, RZ, 0x3bbb989d ;  /* 0x3bbb989dff007424 */ /* 0x004fe200078e00ff */
[----:B------:R-:W-:Y:S02]  /*03c0*/  LOP3.LUT R6, R6, 0xfffffff8, RZ, 0xc0, !PT ;  /* 0xfffffff806067812 */ /* 0x000fe400078ec0ff */
[----:B------:R-:W-:Y:S01]  /*03d0*/  ISETP.GE.U32.AND P0, PT, R8, 0x3, PT ;  /* 0x000000030800780c */ /* 0x000fe20003f06070 */
[----:B------:R-:W-:Y:S01]  /*03e0*/  FFMA.SAT R0, R9, R0, 0.5 ;  /* 0x3f00000009007423 */ /* 0x000fe20000002000 */
[----:B------:R-:W-:-:S03]  /*03f0*/  IADD3 R6, PT, PT, -R6, RZ, RZ ;  /* 0x000000ff06067210 */ /* 0x000fc60007ffe1ff */
[----:B------:R-:W-:-:S04]  /*0400*/  FFMA.RM R10, R0, R11, 12582913 ;  /* 0x4b400001000a7423 */ /* 0x000fc8000000400b */
[C---:B------:R-:W-:Y:S01]  /*0410*/  FADD R0, R10.reuse, -12583039 ;  /* 0xcb40007f0a007421 */ /* 0x040fe20000000000 */
[----:B------:R-:W-:-:S03]  /*0420*/  SHF.L.U32 R10, R10, 0x17, RZ ;  /* 0x000000170a0a7819 */ /* 0x000fc600000006ff */
[----:B------:R-:W-:-:S04]  /*0430*/  FFMA R0, R9, 1.4426950216293334961, -R0 ;  /* 0x3fb8aa3b09007823 */ /* 0x000fc80000000800 */
[----:B------:R-:W-:Y:S01]  /*0440*/  FFMA R0, R9, 1.925963033500011079e-08, R0 ;  /* 0x32a5706009007823 */ /* 0x000fe20000000000 */
[----:B0-----:R-:W-:-:S04]  /*0450*/  LEA R11, R2, -R15, 0x1 ;  /* 0x8000000f020b7211 */ /* 0x001fc800078e08ff */
[----:B------:R-:W-:-:S13]  /*0460*/  ISETP.GT.U32.AND P1, PT, R11, -0x8, PT ;  /* 0xfffffff80b00780c */ /* 0x000fda0003f24070 */
.L_x_41:
[----:B012---:R-:W-:Y:S05]  /*0470*/  @P1 BRA `(.L_x_38) ;  /* 0x00000000003c1947 */ /* 0x007fea0003800000 */
[----:B------:R-:W0:Y:S01]  /*0480*/  MUFU.EX2 R8, R0 ;  /* 0x0000000000087308 */ /* 0x000e220000000800 */
[----:B------:R-:W-:Y:S01]  /*0490*/  MOV R9, R6 ;  /* 0x0000000600097202 */ /* 0x000fe20000000f00 */
[----:B0-----:R-:W-:-:S07]  /*04a0*/  FMUL R8, R10, R8 ;  /* 0x000000080a087220 */ /* 0x001fce0000400000 */
.L_x_39:
[----:B-----5:R-:W-:Y:S01]  /*04b0*/  FADD R7, R8, R7 ;  /* 0x0000000708077221 */ /* 0x020fe20000000000 */
[----:B------:R-:W-:-:S03]  /*04c0*/  IADD3 R9, PT, PT, R9, 0x8, RZ ;  /* 0x0000000809097810 */ /* 0x000fc60007ffe0ff */
[----:B------:R-:W-:Y:S01]  /*04d0*/  FADD R7, R8, R7 ;  /* 0x0000000708077221 */ /* 0x000fe20000000000 */
[----:B------:R-:W-:-:S03]  /*04e0*/  ISETP.NE.AND P2, PT, R9, RZ, PT ;  /* 0x000000ff0900720c */ /* 0x000fc60003f45270 */
[----:B------:R-:W-:-:S04]  /*04f0*/  FADD R7, R8, R7 ;  /* 0x0000000708077221 */ /* 0x000fc80000000000 */
[----:B------:R-:W-:-:S04]  /*0500*/  FADD R7, R8, R7 ;  /* 0x0000000708077221 */ /* 0x000fc80000000000 */
[----:B------:R-:W-:-:S04]  /*0510*/  FADD R7, R8, R7 ;  /* 0x0000000708077221 */ /* 0x000fc80000000000 */
[----:B------:R-:W-:-:S04]  /*0520*/  FADD R7, R8, R7 ;  /* 0x0000000708077221 */ /* 0x000fc80000000000 */
[----:B------:R-:W-:-:S04]  /*0530*/  FADD R7, R8, R7 ;  /* 0x0000000708077221 */ /* 0x000fc80000000000 */
[----:B------:R-:W-:Y:S01]  /*0540*/  FADD R7, R8, R7 ;  /* 0x0000000708077221 */ /* 0x000fe20000000000 */
[----:B------:R-:W-:Y:S06]  /*0550*/  @P2 BRA `(.L_x_39) ;  /* 0xfffffffc00d42947 */ /* 0x000fec000383ffff */
[----:B------:R0:W-:Y:S02]  /*0560*/  STG.E desc[UR4][R12.64], R7 ;  /* 0x000000070c007986 */ /* 0x0001e4000c101904 */
.L_x_38:
[----:B------:R-:W-:Y:S02]  /*0570*/  ISETP.NE.AND P3, PT, R4, RZ, PT ;  /* 0x000000ff0400720c */ /* 0x000fe40003f65270 */
[----:B------:R-:W-:-:S04]  /*0580*/  IADD3 R8, PT, PT, R2, 0x1, RZ ;  /* 0x0000000102087810 */ /* 0x000fc80007ffe0ff */
[----:B------:R-:W-:-:S07]  /*0590*/  ISETP.NE.AND P2, PT, R8, R5, PT ;  /* 0x000000050800720c */ /* 0x000fce0003f45270 */
[----:B------:R-:W-:Y:S06]  /*05a0*/  @!P3 BRA `(.L_x_40) ;  /* 0x000000000048b947 */ /* 0x000fec0003800000 */
[----:B------:R-:W1:Y:S01]  /*05b0*/  @P0 MUFU.EX2 R9, R0 ;  /* 0x0000000000090308 */ /* 0x000e620000000800 */
[----:B------:R-:W-:Y:S01]  /*05c0*/  ISETP.NE.AND P3, PT, R3, RZ, PT ;  /* 0x000000ff0300720c */ /* 0x000fe20003f65270 */
[----:B-1---5:R-:W-:-:S04]  /*05d0*/  @P0 FFMA R2, R10, R9, R7 ;  /* 0x000000090a020223 */ /* 0x022fc80000000007 */
[----:B------:R-:W-:-:S04]  /*05e0*/  @P0 FFMA R2, R10, R9, R2 ;  /* 0x000000090a020223 */ /* 0x000fc80000000002 */
[----:B------:R-:W-:-:S04]  /*05f0*/  @P0 FFMA R2, R10, R9, R2 ;  /* 0x000000090a020223 */ /* 0x000fc80000000002 */
[----:B0-----:R-:W-:-:S05]  /*0600*/  @P0 FFMA R7, R10, R9, R2 ;  /* 0x000000090a070223 */ /* 0x001fca0000000002 */
[----:B------:R1:W-:Y:S01]  /*0610*/  @P0 STG.E desc[UR4][R12.64], R7 ;  /* 0x000000070c000986 */ /* 0x0003e2000c101904 */
[----:B------:R-:W-:Y:S05]  /*0620*/  @!P3 BRA `(.L_x_40) ;  /* 0x000000000028b947 */ /* 0x000fea0003800000 */
[----:B------:R-:W0:Y:S01]  /*0630*/  LDC R2, c[0x0][0x3a8] ;  /* 0x0000ea00ff027b82 */ /* 0x000e220000000800 */
[----:B------:R-:W-:-:S13]  /*0640*/  ISETP.NE.AND P3, PT, R3, 0x1, PT ;  /* 0x000000010300780c */ /* 0x000fda0003f65270 */
[----:B------:R-:W2:Y:S01]  /*0650*/  @P3 MUFU.EX2 R9, R0 ;  /* 0x0000000000093308 */ /* 0x000ea20000000800 */
[----:B0-----:R-:W-:Y:S01]  /*0660*/  LOP3.LUT P4, RZ, R2, 0x1, RZ, 0xc0, !PT ;  /* 0x0000000102ff7812 */ /* 0x001fe2000788c0ff */
[----:B--2---:R-:W-:-:S04]  /*0670*/  @P3 FFMA R2, R10, R9, R7 ;  /* 0x000000090a023223 */ /* 0x004fc80000000007 */
[----:B-1----:R-:W-:-:S08]  /*0680*/  @P3 FFMA R7, R10, R9, R2 ;  /* 0x000000090a073223 */ /* 0x002fd00000000002 */
[----:B------:R-:W0:Y:S01]  /*0690*/  @P4 MUFU.EX2 R14, R0 ;  /* 0x00000000000e4308 */ /* 0x000e220000000800 */
[----:B------:R0:W-:Y:S02]  /*06a0*/  @P3 STG.E desc[UR4][R12.64], R7 ;  /* 0x000000070c003986 */ /* 0x0001e4000c101904 */
[----:B0-----:R-:W-:-:S05]  /*06b0*/  @P4 FFMA R7, R10, R14, R7 ;  /* 0x0000000e0a074223 */ /* 0x001fca0000000007 */
[----:B------:R2:W-:Y:S02]  /*06c0*/  @P4 STG.E desc[UR4][R12.64], R7 ;  /* 0x000000070c004986 */ /* 0x0005e4000c101904 */
.L_x_40:
[----:B------:R-:W-:Y:S05]  /*06d0*/  @!P2 EXIT ;  /* 0x000000000000a94d */ /* 0x000fea0003800000 */
[----:B------:R-:W-:Y:S01]  /*06e0*/  MOV R2, R8 ;  /* 0x0000000800027202 */ /* 0x000fe20000000f00 */
[----:B------:R-:W-:Y:S06]  /*06f0*/  BRA `(.L_x_41) ;  /* 0xfffffffc005c7947 */ /* 0x000fec000383ffff */
.L_x_36:
[----:B------:R0:W5:Y:S01]  /*0700*/  LDG.E R5, desc[UR4][R12.64] ;  /* 0x000000040c057981 */ /* 0x000162000c1e1900 */
[----:B------:R-:W-:-:S05]  /*0710*/  IABS R7, R2 ;  /* 0x0000000200077213 */ /* 0x000fca0000000000 */
[----:B------:R-:W-:Y:S01]  /*0720*/  IMAD.IADD R6, R2, 0x1, R7 ;  /* 0x0000000102067824 */ /* 0x000fe200078e0207 */
[----:B------:R-:W-:-:S04]  /*0730*/  MOV R7, R2 ;  /* 0x0000000200077202 */ /* 0x000fc80000000f00 */
[----:B------:R-:W-:-:S04]  /*0740*/  IADD3 R9, PT, PT, R6, 0x1, RZ ;  /* 0x0000000106097810 */ /* 0x000fc80007ffe0ff */
[C---:B------:R-:W-:Y:S02]  /*0750*/  LOP3.LUT R8, R9.reuse, 0x7, RZ, 0xc0, !PT ;  /* 0x0000000709087812 */ /* 0x040fe400078ec0ff */
[----:B0-----:R-:W-:-:S07]  /*0760*/  LOP3.LUT R9, R9, 0xfffffff8, RZ, 0xc0, !PT ;  /* 0xfffffff809097812 */ /* 0x001fce00078ec0ff */
.L_x_51:
[----:B0-----:R-:W-:-:S07]  /*0770*/  MOV R10, R2 ;  /* 0x00000002000a7202 */ /* 0x001fce0000000f00 */
.L_x_50:
[----:B------:R-:W-:Y:S01]  /*0780*/  HFMA2 R25, -RZ, RZ, 0, 0 ;  /* 0x00000000ff197431 */ /* 0x000fe200000001ff */
[----:B------:R-:W-:Y:S02]  /*0790*/  IADD3 R22, PT, PT, -R2, RZ, RZ ;  /* 0x000000ff02167210 */ /* 0x000fe40007ffe1ff */
[----:B0-----:R-:W-:-:S07]  /*07a0*/  MOV R26, RZ ;  /* 0x000000ff001a7202 */ /* 0x001fce0000000f00 */
.L_x_47:
[----:B------:R-:W-:Y:S02]  /*07b0*/  ISETP.GE.U32.AND P0, PT, R6, 0x7, PT ;  /* 0x000000070600780c */ /* 0x000fe40003f06070 */
[----:B------:R-:W-:Y:S02]  /*07c0*/  ISETP.NE.AND P1, PT, R8, RZ, PT ;  /* 0x000000ff0800720c */ /* 0x000fe40003f25270 */
[----:B------:R-:W-:-:S09]  /*07d0*/  IADD3 R11, PT, PT, -R2, RZ, RZ ;  /* 0x000000ff020b7210 */ /* 0x000fd20007ffe1ff */
[----:B------:R-:W-:Y:S05]  /*07e0*/  @!P0 BRA `(.L_x_42) ;  /* 0x00000004003c8947 */ /* 0x000fea0003800000 */
[----:B------:R-:W-:Y:S01]  /*07f0*/  IADD3 R24, PT, PT, R3, R22, RZ ;  /* 0x0000001603187210 */ /* 0x000fe20007ffe0ff */
[----:B------:R-:W-:-:S07]  /*0800*/  IMAD.IADD R23, R22, 0x1, R7 ;  /* 0x0000000116177824 */ /* 0x000fce00078e0207 */
.L_x_43:
[----:B------:R-:W0:Y:S01]  /*0810*/  LDC R27, c[0x0][0x3a4] ;  /* 0x0000e900ff1b7b82 */ /* 0x000e220000000800 */
[----:B------:R-:W-:Y:S02]  /*0820*/  IADD3 R14, PT, PT, R4, R11, RZ ;  /* 0x0000000b040e7210 */ /* 0x000fe40007ffe0ff */
[----:B------:R-:W-:-:S05]  /*0830*/  IADD3 R16, PT, PT, R11, R10, RZ ;  /* 0x0000000a0b107210 */ /* 0x000fca0007ffe0ff */
[----:B------:R-:W1:Y:S01]  /*0840*/  LDC.64 R20, c[0x0][0x380] ;  /* 0x0000e000ff147b82 */ /* 0x000e620000000a00 */
[-C--:B0-----:R-:W-:Y:S02]  /*0850*/  IMAD R17, R14, R27.reuse, R24 ;  /* 0x0000001b0e117224 */ /* 0x081fe400078e0218 */
[----:B------:R-:W-:Y:S02]  /*0860*/  IMAD R15, R16, R27, R23 ;  /* 0x0000001b100f7224 */ /* 0x000fe400078e0217 */
[----:B-1----:R-:W-:-:S04]  /*0870*/  IMAD.WIDE R16, R17, 0x4, R20 ;  /* 0x0000000411107825 */ /* 0x002fc800078e0214 */
[----:B------:R-:W-:Y:S01]  /*0880*/  IMAD.WIDE R20, R15, 0x4, R20 ;  /* 0x000000040f147825 */ /* 0x000fe200078e0214 */
[----:B------:R-:W3:Y:S04]  /*0890*/  LDG.E R14, desc[UR4][R16.64] ;  /* 0x00000004100e7981 */ /* 0x000ee8000c1e1900 */
[----:B------:R-:W3:Y:S02]  /*08a0*/  LDG.E R15, desc[UR4][R20.64] ;  /* 0x00000004140f7981 */ /* 0x000ee4000c1e1900 */
[----:B---3--:R-:W-:Y:S02]  /*08b0*/  FADD R29, R14, -R15 ;  /* 0x8000000f0e1d7221 */ /* 0x008fe40000000000 */
[----:B------:R-:W0:Y:S02]  /*08c0*/  LDC.64 R14, c[0x0][0x390] ;  /* 0x0000e400ff0e7b82 */ /* 0x000e240000000a00 */
[----:B0-----:R-:W-:-:S05]  /*08d0*/  IMAD.WIDE R14, R25, 0x4, R14 ;  /* 0x00000004190e7825 */ /* 0x001fca00078e020e */
[----:B------:R-:W3:Y:S01]  /*08e0*/  LDG.E R18, desc[UR4][R14.64] ;  /* 0x000000040e127981 */ /* 0x000ee2000c1e1900 */
[----:B------:R-:W-:-:S05]  /*08f0*/  IMAD.WIDE R16, R27, 0x4, R16 ;  /* 0x000000041b107825 */ /* 0x000fca00078e0210 */
[----:B------:R0:W4:Y:S01]  /*0900*/  LDG.E R28, desc[UR4][R16.64] ;  /* 0x00000004101c7981 */ /* 0x000122000c1e1900 */
[----:B---3--:R-:W-:Y:S01]  /*0910*/  FMUL R29, R29, R18 ;  /* 0x000000121d1d7220 */ /* 0x008fe20000400000 */
[----:B------:R-:W-:Y:S02]  /*0920*/  IMAD.WIDE R18, R27, 0x4, R20 ;  /* 0x000000041b127825 */ /* 0x000fe400078e0214 */
[----:B------:R-:W3:Y:S04]  /*0930*/  LDG.E R20, desc[UR4][R14.64+0x4] ;  /* 0x000004040e147981 */ /* 0x000ee8000c1e1900 */
[----:B------:R-:W4:Y:S01]  /*0940*/  LDG.E R21, desc[UR4][R18.64] ;  /* 0x0000000412157981 */ /* 0x000f22000c1e1900 */
[----:B------:R-:W-:Y:S01]  /*0950*/  FFMA R26, R29, R29, R26 ;  /* 0x0000001d1d1a7223 */ /* 0x000fe2000000001a */
[----:B0-----:R-:W-:-:S04]  /*0960*/  IMAD.WIDE R16, R27, 0x4, R16 ;  /* 0x000000041b107825 */ /* 0x001fc800078e0210 */
[----:B----4-:R-:W-:Y:S02]  /*0970*/  FADD R21, R28, -R21 ;  /* 0x800000151c157221 */ /* 0x010fe40000000000 */
[----:B------:R0:W4:Y:S02]  /*0980*/  LDG.E R28, desc[UR4][R16.64] ;  /* 0x00000004101c7981 */ /* 0x000124000c1e1900 */
[----:B---3--:R-:W-:Y:S01]  /*0990*/  FMUL R29, R21, R20 ;  /* 0x00000014151d7220 */ /* 0x008fe20000400000 */
[----:B------:R-:W-:-:S05]  /*09a0*/  IMAD.WIDE R20, R27, 0x4, R18 ;  /* 0x000000041b147825 */ /* 0x000fca00078e0212 */
[----:B------:R-:W4:Y:S01]  /*09b0*/  LDG.E R19, desc[UR4][R20.64] ;  /* 0x0000000414137981 */ /* 0x000f22000c1e1900 */
[----:B------:R-:W-:-:S03]  /*09c0*/  FFMA R26, R29, R29, R26 ;  /* 0x0000001d1d1a7223 */ /* 0x000fc6000000001a */
[----:B------:R-:W3:Y:S01]  /*09d0*/  LDG.E R29, desc[UR4][R14.64+0x8] ;  /* 0x000008040e1d7981 */ /* 0x000ee2000c1e1900 */
[----:B0-----:R-:W-:-:S04]  /*09e0*/  IMAD.WIDE R16, R27, 0x4, R16 ;  /* 0x000000041b107825 */ /* 0x001fc800078e0210 */
[----:B----4-:R-:W-:Y:S01]  /*09f0*/  FADD R28, R28, -R19 ;  /* 0x800000131c1c7221 */ /* 0x010fe20000000000 */
[----:B------:R-:W-:-:S04]  /*0a00*/  IMAD.WIDE R18, R27, 0x4, R20 ;  /* 0x000000041b127825 */ /* 0x000fc800078e0214 */
[----:B---3--:R-:W-:Y:S02]  /*0a10*/  FMUL R29, R28, R29 ;  /* 0x0000001d1c1d7220 */ /* 0x008fe40000400000 */
[----:B------:R0:W3:Y:S04]  /*0a20*/  LDG.E R28, desc[UR4][R16.64] ;  /* 0x00000004101c7981 */ /* 0x0000e8000c1e1900 */
[----:B------:R-:W3:Y:S01]  /*0a30*/  LDG.E R21, desc[UR4][R18.64] ;  /* 0x0000000412157981 */ /* 0x000ee2000c1e1900 */
[----:B------:R-:W-:-:S03]  /*0a40*/  FFMA R26, R29, R29, R26 ;  /* 0x0000001d1d1a7223 */ /* 0x000fc6000000001a */
[----:B------:R-:W4:Y:S01]  /*0a50*/  LDG.E R29, desc[UR4][R14.64+0xc] ;  /* 0x00000c040e1d7981 */ /* 0x000f22000c1e1900 */
[----:B0-----:R-:W-:-:S04]  /*0a60*/  IMAD.WIDE R16, R27, 0x4, R16 ;  /* 0x000000041b107825 */ /* 0x001fc800078e0210 */
[----:B---3--:R-:W-:Y:S01]  /*0a70*/  FADD R28, R28, -R21 ;  /* 0x800000151c1c7221 */ /* 0x008fe20000000000 */
[----:B------:R-:W-:-:S04]  /*0a80*/  IMAD.WIDE R20, R27, 0x4, R18 ;  /* 0x000000041b147825 */ /* 0x000fc800078e0212 */
[----:B----4-:R-:W-:Y:S02]  /*0a90*/  FMUL R29, R28, R29 ;  /* 0x0000001d1c1d7220 */ /* 0x010fe40000400000 */
        /* <DEDUP_REMOVED lines=16> */
[----:B------:R-:W3:Y:S04]  /*0ba0*/  LDG.E R28, desc[UR4][R16.64] ;  /* 0x00000004101c7981 */ /* 0x000ee8000c1e1900 */
[----:B------:R-:W3:Y:S01]  /*0bb0*/  LDG.E R19, desc[UR4][R20.64] ;  /* 0x0000000414137981 */ /* 0x000ee2000c1e1900 */
[----:B------:R-:W-:Y:S01]  /*0bc0*/  FFMA R29, R29, R29, R26 ;  /* 0x0000001d1d1d7223 */ /* 0x000fe2000000001a */
[----:B---3--:R-:W-:Y:S02]  /*0bd0*/  FADD R26, R28, -R19 ;  /* 0x800000131c1a7221 */ /* 0x008fe40000000000 */
[----:B------:R-:W3:Y:S01]  /*0be0*/  LDG.E R19, desc[UR4][R14.64+0x18] ;  /* 0x000018040e137981 */ /* 0x000ee2000c1e1900 */
[----:B------:R-:W-:-:S03]  /*0bf0*/  IMAD.WIDE R20, R27, 0x4, R20 ;  /* 0x000000041b147825 */ /* 0x000fc600078e0214 */
[----:B------:R-:W4:Y:S01]  /*0c00*/  LDG.E R28, desc[UR4][R14.64+0x1c] ;  /* 0x00001c040e1c7981 */ /* 0x000f22000c1e1900 */
[----:B------:R-:W-:Y:S01]  /*0c10*/  IADD3 R11, PT, PT, R11, 0x8, RZ ;  /* 0x000000080b0b7810 */ /* 0x000fe20007ffe0ff */
[----:B---3--:R-:W-:Y:S01]  /*0c20*/  FMUL R26, R26, R19 ;  /* 0x000000131a1a7220 */ /* 0x008fe20000400000 */
[----:B------:R-:W-:Y:S02]  /*0c30*/  IMAD.WIDE R18, R27, 0x4, R16 ;  /* 0x000000041b127825 */ /* 0x000fe400078e0210 */
[----:B------:R-:W3:Y:S04]  /*0c40*/  LDG.E R27, desc[UR4][R20.64] ;  /* 0x00000004141b7981 */ /* 0x000ee8000c1e1900 */
[----:B------:R-:W3:Y:S01]  /*0c50*/  LDG.E R18, desc[UR4][R18.64] ;  /* 0x0000000412127981 */ /* 0x000ee2000c1e1900 */
[----:B------:R-:W-:-:S04]  /*0c60*/  IADD3 R16, PT, PT, R2, R11, RZ ;  /* 0x0000000b02107210 */ /* 0x000fc80007ffe0ff */
[----:B------:R-:W-:Y:S01]  /*0c70*/  ISETP.NE.AND P0, PT, R16, R9, PT ;  /* 0x000000091000720c */ /* 0x000fe20003f05270 */
[----:B------:R-:W-:Y:S01]  /*0c80*/  FFMA R26, R26, R26, R29 ;  /* 0x0000001a1a1a7223 */ /* 0x000fe2000000001d */
[----:B------:R-:W-:Y:S01]  /*0c90*/  IADD3 R25, PT, PT, R25, 0x8, RZ ;  /* 0x0000000819197810 */ /* 0x000fe20007ffe0ff */
[----:B---3--:R-:W-:-:S04]  /*0ca0*/  FADD R27, R18, -R27 ;  /* 0x8000001b121b7221 */ /* 0x008fc80000000000 */
[----:B----4-:R-:W-:-:S04]  /*0cb0*/  FMUL R27, R27, R28 ;  /* 0x0000001c1b1b7220 */ /* 0x010fc80000400000 */
[----:B------:R-:W-:Y:S02]  /*0cc0*/  FFMA R26, R27, R27, R26 ;  /* 0x0000001b1b1a7223 */ /* 0x000fe4000000001a */
[----:B------:R-:W-:Y:S05]  /*0cd0*/  @P0 BRA `(.L_x_43) ;  /* 0xfffffff800cc0947 */ /* 0x000fea000383ffff */
.L_x_42:
[----:B------:R-:W-:Y:S05]  /*0ce0*/  @!P1 BRA `(.L_x_44) ;  /* 0x0000000400989947 */ /* 0x000fea0003800000 */
[----:B------:R-:W-:-:S04]  /*0cf0*/  IADD3 R14, PT, PT, R8, -0x1, RZ ;  /* 0xffffffff080e7810 */ /* 0x000fc80007ffe0ff */
[----:B------:R-:W-:-:S13]  /*0d00*/  ISETP.GE.U32.AND P0, PT, R14, 0x3, PT ;  /* 0x000000030e00780c */ /* 0x000fda0003f06070 */
[----:B------:R-:W-:Y:S05]  /*0d10*/  @!P0 BRA `(.L_x_45) ;  /* 0x0000000000b08947 */ /* 0x000fea0003800000 */
[----:B------:R-:W0:Y:S01]  /*0d20*/  LDC R23, c[0x0][0x3a4] ;  /* 0x0000e900ff177b82 */ /* 0x000e220000000800 */
[----:B------:R-:W-:Y:S01]  /*0d30*/  IADD3 R16, PT, PT, R4, R11, RZ ;  /* 0x0000000b04107210 */ /* 0x000fe20007ffe0ff */
[----:B------:R-:W-:Y:S01]  /*0d40*/  IMAD.IADD R20, R11, 0x1, R10 ;  /* 0x000000010b147824 */ /* 0x000fe200078e020a */
[----:B------:R-:W-:Y:S02]  /*0d50*/  IADD3 R17, PT, PT, R3, R22, RZ ;  /* 0x0000001603117210 */ /* 0x000fe40007ffe0ff */
[----:B------:R-:W-:-:S03]  /*0d60*/  IADD3 R21, PT, PT, R22, R7, RZ ;  /* 0x0000000716157210 */ /* 0x000fc60007ffe0ff */
[----:B------:R-:W1:Y:S08]  /*0d70*/  LDC.64 R14, c[0x0][0x380] ;  /* 0x0000e000ff0e7b82 */ /* 0x000e700000000a00 */
[----:B------:R-:W3:Y:S01]  /*0d80*/  LDC.64 R18, c[0x0][0x390] ;  /* 0x0000e400ff127b82 */ /* 0x000ee20000000a00 */
[-C--:B0-----:R-:W-:Y:S02]  /*0d90*/  IMAD R17, R16, R23.reuse, R17 ;  /* 0x0000001710117224 */ /* 0x081fe400078e0211 */
[----:B------:R-:W-:-:S02]  /*0da0*/  IMAD R21, R20, R23, R21 ;  /* 0x0000001714157224 */ /* 0x000fc400078e0215 */
[----:B-1----:R-:W-:-:S04]  /*0db0*/  IMAD.WIDE R16, R17, 0x4, R14 ;  /* 0x0000000411107825 */ /* 0x002fc800078e020e */
[----:B------:R-:W-:Y:S01]  /*0dc0*/  IMAD.WIDE R14, R21, 0x4, R14 ;  /* 0x00000004150e7825 */ /* 0x000fe200078e020e */
[----:B------:R0:W4:Y:S03]  /*0dd0*/  LDG.E R20, desc[UR4][R16.64] ;  /* 0x0000000410147981 */ /* 0x000126000c1e1900 */
[----:B---3--:R-:W-:Y:S01]  /*0de0*/  IMAD.WIDE R18, R25, 0x4, R18 ;  /* 0x0000000419127825 */ /* 0x008fe200078e0212 */
[----:B------:R1:W4:Y:S04]  /*0df0*/  LDG.E R21, desc[UR4][R14.64] ;  /* 0x000000040e157981 */ /* 0x000328000c1e1900 */
[----:B------:R-:W3:Y:S01]  /*0e00*/  LDG.E R27, desc[UR4][R18.64] ;  /* 0x00000004121b7981 */ /* 0x000ee2000c1e1900 */
[----:B0-----:R-:W-:-:S04]  /*0e10*/  IMAD.WIDE R16, R23, 0x4, R16 ;  /* 0x0000000417107825 */ /* 0x001fc800078e0210 */
[----:B-1----:R-:W-:Y:S01]  /*0e20*/  IMAD.WIDE R14, R23, 0x4, R14 ;  /* 0x00000004170e7825 */ /* 0x002fe200078e020e */
[----:B------:R-:W2:Y:S04]  /*0e30*/  LDG.E R29, desc[UR4][R16.64] ;  /* 0x00000004101d7981 */ /* 0x000ea8000c1e1900 */
[----:B------:R-:W2:Y:S01]  /*0e40*/  LDG.E R28, desc[UR4][R14.64] ;  /* 0x000000040e1c7981 */ /* 0x000ea2000c1e1900 */
[----:B----4-:R-:W-:-:S04]  /*0e50*/  FADD R20, R20, -R21 ;  /* 0x8000001514147221 */ /* 0x010fc80000000000 */
[----:B---3--:R-:W-:Y:S01]  /*0e60*/  FMUL R27, R20, R27 ;  /* 0x0000001b141b7220 */ /* 0x008fe20000400000 */
[----:B------:R-:W-:Y:S02]  /*0e70*/  IMAD.WIDE R20, R23, 0x4, R16 ;  /* 0x0000000417147825 */ /* 0x000fe400078e0210 */
[----:B------:R-:W3:Y:S02]  /*0e80*/  LDG.E R16, desc[UR4][R18.64+0x4] ;  /* 0x0000040412107981 */ /* 0x000ee4000c1e1900 */
[----:B------:R-:W-:Y:S01]  /*0e90*/  FFMA R24, R27, R27, R26 ;  /* 0x0000001b1b187223 */ /* 0x000fe2000000001a */
[----:B------:R-:W-:Y:S02]  /*0ea0*/  IMAD.WIDE R26, R23, 0x4, R14 ;  /* 0x00000004171a7825 */ /* 0x000fe400078e020e */
[----:B------:R0:W4:Y:S04]  /*0eb0*/  LDG.E R15, desc[UR4][R20.64] ;  /* 0x00000004140f7981 */ /* 0x000128000c1e1900 */
[----:B------:R-:W4:Y:S01]  /*0ec0*/  LDG.E R14, desc[UR4][R26.64] ;  /* 0x000000041a0e7981 */ /* 0x000f22000c1e1900 */
[----:B--2---:R-:W-:-:S04]  /*0ed0*/  FADD R29, R29, -R28 ;  /* 0x8000001c1d1d7221 */ /* 0x004fc80000000000 */
[----:B---3--:R-:W-:Y:S01]  /*0ee0*/  FMUL R17, R29, R16 ;  /* 0x000000101d117220 */ /* 0x008fe20000400000 */
[C---:B------:R-:W-:Y:S01]  /*0ef0*/  IMAD.WIDE R28, R23.reuse, 0x4, R20 ;  /* 0x00000004171c7825 */ /* 0x040fe200078e0214 */
[----:B------:R-:W2:Y:S03]  /*0f00*/  LDG.E R16, desc[UR4][R18.64+0xc] ;  /* 0x00000c0412107981 */ /* 0x000ea6000c1e1900 */
[----:B0-----:R-:W-:Y:S02]  /*0f10*/  IMAD.WIDE R20, R23, 0x4, R26 ;  /* 0x0000000417147825 */ /* 0x001fe400078e021a */
[----:B------:R-:W3:Y:S02]  /*0f20*/  LDG.E R28, desc[UR4][R28.64] ;  /* 0x000000041c1c7981 */ /* 0x000ee4000c1e1900 */
[----:B----4-:R-:W-:Y:S02]  /*0f30*/  FADD R14, R15, -R14 ;  /* 0x8000000e0f0e7221 */ /* 0x010fe40000000000 */
[----:B------:R-:W4:Y:S04]  /*0f40*/  LDG.E R15, desc[UR4][R18.64+0x8] ;  /* 0x00000804120f7981 */ /* 0x000f28000c1e1900 */
[----:B------:R-:W3:Y:S01]  /*0f50*/  LDG.E R23, desc[UR4][R20.64] ;  /* 0x0000000414177981 */ /* 0x000ee2000c1e1900 */
[----:B------:R-:W-:Y:S01]  /*0f60*/  FFMA R24, R17, R17, R24 ;  /* 0x0000001111187223 */ /* 0x000fe20000000018 */
[----:B------:R-:W-:-:S02]  /*0f70*/  IADD3 R11, PT, PT, R11, 0x4, RZ ;  /* 0x000000040b0b7810 */ /* 0x000fc40007ffe0ff */
[----:B------:R-:W-:Y:S01]  /*0f80*/  IADD3 R25, PT, PT, R25, 0x4, RZ ;  /* 0x0000000419197810 */ /* 0x000fe20007ffe0ff */
[----:B----4-:R-:W-:Y:S01]  /*0f90*/  FMUL R15, R14, R15 ;  /* 0x0000000f0e0f7220 */ /* 0x010fe20000400000 */
[----:B---3--:R-:W-:-:S03]  /*0fa0*/  FADD R23, R28, -R23 ;  /* 0x800000171c177221 */ /* 0x008fc60000000000 */
[----:B------:R-:W-:Y:S01]  /*0fb0*/  FFMA R24, R15, R15, R24 ;  /* 0x0000000f0f187223 */ /* 0x000fe20000000018 */
[----:B--2---:R-:W-:-:S04]  /*0fc0*/  FMUL R23, R23, R16 ;  /* 0x0000001017177220 */ /* 0x004fc80000400000 */
[----:B------:R-:W-:-:S07]  /*0fd0*/  FFMA R26, R23, R23, R24 ;  /* 0x00000017171a7223 */ /* 0x000fce0000000018 */
.L_x_45:
[----:B------:R-:W-:-:S04]  /*0fe0*/  IADD3 R14, PT, PT, R6, 0x1, RZ ;  /* 0x00000001060e7810 */ /* 0x000fc80007ffe0ff */
[----:B------:R-:W-:-:S13]  /*0ff0*/  LOP3.LUT P0, R14, R14, 0x3, RZ, 0xc0, !PT ;  /* 0x000000030e0e7812 */ /* 0x000fda000780c0ff */
[----:B------:R-:W-:Y:S05]  /*1000*/  @!P0 BRA `(.L_x_44) ;  /* 0x0000000000d08947 */ /* 0x000fea0003800000 */
[----:B------:R-:W-:Y:S02]  /*1010*/  ISETP.NE.AND P0, PT, R14, 0x1, PT ;  /* 0x000000010e00780c */ /* 0x000fe40003f05270 */
[----:B------:R-:W-:-:S04]  /*1020*/  LOP3.LUT R15, R6, 0x1, RZ, 0xc0, !PT ;  /* 0x00000001060f7812 */ /* 0x000fc800078ec0ff */
[----:B------:R-:W-:-:S07]  /*1030*/  ISETP.NE.U32.AND P1, PT, R15, 0x1, PT ;  /* 0x000000010f00780c */ /* 0x000fce0003f25070 */
[----:B------:R-:W-:Y:S06]  /*1040*/  @!P0 BRA `(.L_x_46) ;  /* 0x0000000000708947 */ /* 0x000fec0003800000 */
[----:B------:R-:W0:Y:S01]  /*1050*/  LDC R15, c[0x0][0x3a4] ;  /* 0x0000e900ff0f7b82 */ /* 0x000e220000000800 */
[----:B------:R-:W-:Y:S02]  /*1060*/  IADD3 R14, PT, PT, R4, R11, RZ ;  /* 0x0000000b040e7210 */ /* 0x000fe40007ffe0ff */
[----:B------:R-:W-:Y:S02]  /*1070*/  IADD3 R16, PT, PT, R3, R22, RZ ;  /* 0x0000001603107210 */ /* 0x000fe40007ffe0ff */
[----:B------:R-:W-:Y:S02]  /*1080*/  IADD3 R24, PT, PT, R11, R10, RZ ;  /* 0x0000000a0b187210 */ /* 0x000fe40007ffe0ff */
[----:B------:R-:W-:Y:S01]  /*1090*/  IADD3 R17, PT, PT, R22, R7, RZ ;  /* 0x0000000716117210 */ /* 0x000fe20007ffe0ff */
[----:B------:R-:W1:Y:S08]  /*10a0*/  LDC.64 R20, c[0x0][0x380] ;  /* 0x0000e000ff147b82 */ /* 0x000e700000000a00 */
[----:B------:R-:W3:Y:S01]  /*10b0*/  LDC.64 R18, c[0x0][0x390] ;  /* 0x0000e400ff127b82 */ /* 0x000ee20000000a00 */
[----:B0-----:R-:W-:-:S02]  /*10c0*/  IMAD R29, R14, R15, R16 ;  /* 0x0000000f0e1d7224 */ /* 0x001fc400078e0210 */
[----:B------:R-:W-:Y:S02]  /*10d0*/  IMAD R17, R24, R15, R17 ;  /* 0x0000000f18117224 */ /* 0x000fe400078e0211 */
[----:B-1----:R-:W-:-:S04]  /*10e0*/  IMAD.WIDE R28, R29, 0x4, R20 ;  /* 0x000000041d1c7825 */ /* 0x002fc800078e0214 */
[----:B------:R-:W-:Y:S01]  /*10f0*/  IMAD.WIDE R20, R17, 0x4, R20 ;  /* 0x0000000411147825 */ /* 0x000fe200078e0214 */
[----:B------:R-:W4:Y:S03]  /*1100*/  LDG.E R23, desc[UR4][R28.64] ;  /* 0x000000041c177981 */ /* 0x000f26000c1e1900 */
[C---:B------:R-:W-:Y:S01]  /*1110*/  IMAD.WIDE R16, R15.reuse, 0x4, R28 ;  /* 0x000000040f107825 */ /* 0x040fe200078e021c */
[----:B------:R-:W4:Y:S03]  /*1120*/  LDG.E R24, desc[UR4][R20.64] ;  /* 0x0000000414187981 */ /* 0x000f26000c1e1900 */
[----:B------:R-:W-:Y:S02]  /*1130*/  IMAD.WIDE R14, R15, 0x4, R20 ;  /* 0x000000040f0e7825 */ /* 0x000fe400078e0214 */
[----:B------:R-:W2:Y:S02]  /*1140*/  LDG.E R16, desc[UR4][R16.64] ;  /* 0x0000000410107981 */ /* 0x000ea4000c1e1900 */
[----:B---3--:R-:W-:-:S02]  /*1150*/  IMAD.WIDE R18, R25, 0x4, R18 ;  /* 0x0000000419127825 */ /* 0x008fc400078e0212 */
[----:B------:R-:W2:Y:S04]  /*1160*/  LDG.E R15, desc[UR4][R14.64] ;  /* 0x000000040e0f7981 */ /* 0x000ea8000c1e1900 */
[----:B------:R-:W3:Y:S04]  /*1170*/  LDG.E R27, desc[UR4][R18.64] ;  /* 0x00000004121b7981 */ /* 0x000ee8000c1e1900 */
[----:B------:R-:W3:Y:S01]  /*1180*/  LDG.E R19, desc[UR4][R18.64+0x4] ;  /* 0x0000040412137981 */ /* 0x000ee2000c1e1900 */
[----:B------:R-:W-:Y:S01]  /*1190*/  IADD3 R11, PT, PT, R11, 0x2, RZ ;  /* 0x000000020b0b7810 */ /* 0x000fe20007ffe0ff */
[----:B------:R-:W-:-:S02]  /*11a0*/  VIADD R25, R25, 0x2 ;  /* 0x0000000219197836 */ /* 0x000fc40000000000 */
[----:B----4-:R-:W-:Y:S01]  /*11b0*/  FADD R23, R23, -R24 ;  /* 0x8000001817177221 */ /* 0x010fe20000000000 */
[----:B--2---:R-:W-:-:S03]  /*11c0*/  FADD R24, R16, -R15 ;  /* 0x8000000f10187221 */ /* 0x004fc60000000000 */
[----:B---3--:R-:W-:-:S04]  /*11d0*/  FMUL R23, R23, R27 ;  /* 0x0000001b17177220 */ /* 0x008fc80000400000 */
[----:B------:R-:W-:Y:S01]  /*11e0*/  FFMA R26, R23, R23, R26 ;  /* 0x00000017171a7223 */ /* 0x000fe2000000001a */
[----:B------:R-:W-:-:S04]  /*11f0*/  FMUL R21, R24, R19 ;  /* 0x0000001318157220 */ /* 0x000fc80000400000 */
[----:B------:R-:W-:-:S07]  /*1200*/  FFMA R26, R21, R21, R26 ;  /* 0x00000015151a7223 */ /* 0x000fce000000001a */
.L_x_46:
[----:B------:R-:W-:Y:S05]  /*1210*/  @!P1 BRA `(.L_x_44) ;  /* 0x00000000004c9947 */ /* 0x000fea0003800000 */
[----:B------:R-:W0:Y:S01]  /*1220*/  LDC.64 R16, c[0x0][0x380] ;  /* 0x0000e000ff107b82 */ /* 0x000e220000000a00 */
[----:B------:R-:W1:Y:S01]  /*1230*/  LDCU UR6, c[0x0][0x3a4] ;  /* 0x00007480ff0677ac */ /* 0x000e620008000800 */
[----:B------:R-:W-:Y:S02]  /*1240*/  IADD3 R18, PT, PT, R4, R11, RZ ;  /* 0x0000000b04127210 */ /* 0x000fe40007ffe0ff */
[----:B------:R-:W-:Y:S02]  /*1250*/  IADD3 R19, PT, PT, R3, R22, RZ ;  /* 0x0000001603137210 */ /* 0x000fe40007ffe0ff */
[----:B------:R-:W-:Y:S02]  /*1260*/  IADD3 R11, PT, PT, R11, R10, RZ ;  /* 0x0000000a0b0b7210 */ /* 0x000fe40007ffe0ff */
[----:B------:R-:W3:Y:S01]  /*1270*/  LDC.64 R14, c[0x0][0x390] ;  /* 0x0000e400ff0e7b82 */ /* 0x000ee20000000a00 */
[----:B------:R-:W-:Y:S01]  /*1280*/  IADD3 R20, PT, PT, R22, R7, RZ ;  /* 0x0000000716147210 */ /* 0x000fe20007ffe0ff */
[----:B-1----:R-:W-:-:S04]  /*1290*/  IMAD R19, R18, UR6, R19 ;  /* 0x0000000612137c24 */ /* 0x002fc8000f8e0213 */
[----:B------:R-:W-:Y:S02]  /*12a0*/  IMAD R11, R11, UR6, R20 ;  /* 0x000000060b0b7c24 */ /* 0x000fe4000f8e0214 */
[----:B0-----:R-:W-:-:S04]  /*12b0*/  IMAD.WIDE R18, R19, 0x4, R16 ;  /* 0x0000000413127825 */ /* 0x001fc800078e0210 */
[----:B------:R-:W-:Y:S02]  /*12c0*/  IMAD.WIDE R16, R11, 0x4, R16 ;  /* 0x000000040b107825 */ /* 0x000fe400078e0210 */
[----:B------:R-:W4:Y:S02]  /*12d0*/  LDG.E R18, desc[UR4][R18.64] ;  /* 0x0000000412127981 */ /* 0x000f24000c1e1900 */
[C---:B---3--:R-:W-:Y:S02]  /*12e0*/  IMAD.WIDE R14, R25.reuse, 0x4, R14 ;  /* 0x00000004190e7825 */ /* 0x048fe400078e020e */
[----:B------:R-:W4:Y:S04]  /*12f0*/  LDG.E R17, desc[UR4][R16.64] ;  /* 0x0000000410117981 */ /* 0x000f28000c1e1900 */
[----:B------:R-:W3:Y:S01]  /*1300*/  LDG.E R14, desc[UR4][R14.64] ;  /* 0x000000040e0e7981 */ /* 0x000ee2000c1e1900 */
[----:B------:R-:W-:Y:S01]  /*1310*/  IADD3 R25, PT, PT, R25, 0x1, RZ ;  /* 0x0000000119197810 */ /* 0x000fe20007ffe0ff */
[----:B----4-:R-:W-:-:S04]  /*1320*/  FADD R11, R18, -R17 ;  /* 0x80000011120b7221 */ /* 0x010fc80000000000 */
[----:B---3--:R-:W-:-:S04]  /*1330*/  FMUL R11, R14, R11 ;  /* 0x0000000b0e0b7220 */ /* 0x008fc80000400000 */
[----:B------:R-:W-:-:S07]  /*1340*/  FFMA R26, R11, R11, R26 ;  /* 0x0000000b0b1a7223 */ /* 0x000fce000000001a */
.L_x_44:
[----:B------:R-:W-:-:S04]  /*1350*/  IABS R11, R2 ;  /* 0x00000002000b7213 */ /* 0x000fc80000000000 */
[C---:B------:R-:W-:Y:S02]  /*1360*/  ISETP.NE.AND P0, PT, R22.reuse, R11, PT ;  /* 0x0000000b1600720c */ /* 0x040fe40003f05270 */
[----:B------:R-:W-:-:S11]  /*1370*/  IADD3 R22, PT, PT, R22, 0x1, RZ ;  /* 0x0000000116167810 */ /* 0x000fd60007ffe0ff */
        /* <DEDUP_REMOVED lines=13> */
[----:B--2--5:R-:W-:Y:S05]  /*1450*/  CALL.REL.NOINC `($__internal_2_$__cuda_sm3x_div_rn_noftz_f32_slowpath) ;  /* 0x00000000005c7944 */ /* 0x024fea0003c00000 */
.L_x_49:
[----:B------:R-:W-:Y:S05]  /*1460*/  BSYNC.RECONVERGENT B0 ;  /* 0x0000000000007941 */ /* 0x000fea0003800200 */
.L_x_48:
[----:B------:R-:W-:Y:S01]  /*1470*/  HFMA2 R14, -RZ, RZ, 0.96630859375, -0.0022525787353515625 ;  /* 0x3bbb989dff0e7431 */ /* 0x000fe200000001ff */
[----:B------:R-:W-:Y:S01]  /*1480*/  MOV R15, 0x437c0000 ;  /* 0x437c0000000f7802 */ /* 0x000fe20000000f00 */
[----:B------:R-:W0:Y:S01]  /*1490*/  LDCU UR6, c[0x0][0x3a8] ;  /* 0x00007500ff0677ac */ /* 0x000e220008000800 */
[----:B------:R-:W-:Y:S02]  /*14a0*/  VIADD R10, R10, 0x1 ;  /* 0x000000010a0a7836 */ /* 0x000fe40000000000 */
[----:B------:R-:W-:-:S04]  /*14b0*/  FFMA.SAT R14, R11, R14, 0.5 ;  /* 0x3f0000000b0e7423 */ /* 0x000fc8000000200e */
[----:B------:R-:W-:-:S04]  /*14c0*/  FFMA.RM R14, R14, R15, 12582913 ;  /* 0x4b4000010e0e7423 */ /* 0x000fc8000000400f */
[C---:B------:R-:W-:Y:S01]  /*14d0*/  FADD R16, R14.reuse, -12583039 ;  /* 0xcb40007f0e107421 */ /* 0x040fe20000000000 */
[----:B------:R-:W-:-:S03]  /*14e0*/  SHF.L.U32 R14, R14, 0x17, RZ ;  /* 0x000000170e0e7819 */ /* 0x000fc600000006ff */
[----:B------:R-:W-:-:S04]  /*14f0*/  FFMA R16, R11, 1.4426950216293334961, -R16 ;  /* 0x3fb8aa3b0b107823 */ /* 0x000fc80000000810 */
[----:B------:R-:W-:Y:S01]  /*1500*/  FFMA R16, R11, 1.925963033500011079e-08, R16 ;  /* 0x32a570600b107823 */ /* 0x000fe20000000010 */
[----:B0-----:R-:W-:-:S04]  /*1510*/  IADD3 R11, PT, PT, -R2, UR6, RZ ;  /* 0x00000006020b7c10 */ /* 0x001fc8000fffe1ff */
[----:B------:R-:W-:Y:S01]  /*1520*/  ISETP.NE.AND P0, PT, R10, R11, PT ;  /* 0x0000000b0a00720c */ /* 0x000fe20003f05270 */
[----:B------:R-:W0:Y:S02]  /*1530*/  MUFU.EX2 R16, R16 ;  /* 0x0000001000107308 */ /* 0x000e240000000800 */
[----:B0----5:R-:W-:-:S05]  /*1540*/  FFMA R5, R14, R16, R5 ;  /* 0x000000100e057223 */ /* 0x021fca0000000005 */
[----:B------:R0:W-:Y:S05]  /*1550*/  STG.E desc[UR4][R12.64], R5 ;  /* 0x000000050c007986 */ /* 0x0001ea000c101904 */
[----:B------:R-:W-:Y:S05]  /*1560*/  @P0 BRA `(.L_x_50) ;  /* 0xfffffff000840947 */ /* 0x000fea000383ffff */
[----:B------:R-:W1:Y:S01]  /*1570*/  LDCU UR6, c[0x0][0x3a4] ;  /* 0x00007480ff0677ac */ /* 0x000e620008000800 */
[----:B------:R-:W-:Y:S02]  /*1580*/  IADD3 R7, PT, PT, R7, 0x1, RZ ;  /* 0x0000000107077810 */ /* 0x000fe40007ffe0ff */
[----:B-1----:R-:W-:-:S04]  /*1590*/  IADD3 R10, PT, PT, -R2, UR6, RZ ;  /* 0x00000006020a7c10 */ /* 0x002fc8000fffe1ff */
[----:B------:R-:W-:-:S13]  /*15a0*/  ISETP.NE.AND P0, PT, R7, R10, PT ;  /* 0x0000000a0700720c */ /* 0x000fda0003f05270 */
[----:B------:R-:W-:Y:S05]  /*15b0*/  @P0 BRA `(.L_x_51) ;  /* 0xfffffff0006c0947 */ /* 0x000fea000383ffff */
[----:B------:R-:W-:Y:S05]  /*15c0*/  EXIT ;  /* 0x000000000000794d */ /* 0x000fea0003800000 */
        .weak           $__internal_2_$__cuda_sm3x_div_rn_noftz_f32_slowpath
        .type           $__internal_2_$__cuda_sm3x_div_rn_noftz_f32_slowpath,@function
        .size           $__internal_2_$__cuda_sm3x_div_rn_noftz_f32_slowpath,(.L_x_66 - $__internal_2_$__cuda_sm3x_div_rn_noftz_f32_slowpath)
$__internal_2_$__cuda_sm3x_div_rn_noftz_f32_slowpath:
        /* <DEDUP_REMOVED lines=10> */
[----:B------:R-:W-:Y:S01]  /*1670*/  @!P0 MOV R14, RZ ;  /* 0x000000ff000e8202 */ /* 0x000fe20000000f00 */
        /* <DEDUP_REMOVED lines=24> */
.L_x_53:
[----:B------:R-:W-:Y:S01]  /*1800*/  LEA R17, R15, 0xc0800000, 0x17 ;  /* 0xc08000000f117811 */ /* 0x000fe200078eb8ff */
[----:B------:R-:W-:Y:S01]  /*1810*/  VIADD R20, R20, 0xffffff81 ;  /* 0xffffff8114147836 */ /* 0x000fe20000000000 */
[----:B------:R-:W-:Y:S02]  /*1820*/  BSSY.RECONVERGENT B2, `(.L_x_58) ;  /* 0x0000035000027945 */ /* 0x000fe40003800200 */
[----:B------:R-:W-:Y:S01]  /*1830*/  IADD3 R19, PT, PT, -R17, R18, RZ ;  /* 0x0000001211137210 */ /* 0x000fe20007ffe1ff */
[----:B------:R-:W-:-:S03]  /*1840*/  IMAD R11, R20, -0x800000, R11 ;  /* 0xff800000140b7824 */ /* 0x000fc600078e020b */
[----:B------:R0:W1:Y:S01]  /*1850*/  MUFU.RCP R17, R19 ;  /* 0x0000001300117308 */ /* 0x0000620000001000 */
[----:B------:R-:W-:Y:S01]  /*1860*/  FADD.FTZ R22, -R19, -RZ ;  /* 0x800000ff13167221 */ /* 0x000fe20000010100 */
[----:B0-----:R-:W-:-:S04]  /*1870*/  IADD3 R19, PT, PT, R20, 0x7f, -R15 ;  /* 0x0000007f14137810 */ /* 0x001fc80007ffe80f */
[----:B------:R-:W-:Y:S01]  /*1880*/  IADD3 R19, PT, PT, R19, R14, RZ ;  /* 0x0000000e13137210 */ /* 0x000fe20007ffe0ff */
[----:B-1----:R-:W-:-:S04]  /*1890*/  FFMA R18, R17, R22, 1 ;  /* 0x3f80000011127423 */ /* 0x002fc80000000016 */
[----:B------:R-:W-:-:S04]  /*18a0*/  FFMA R18, R17, R18, R17 ;  /* 0x0000001211127223 */ /* 0x000fc80000000011 */
[----:B------:R-:W-:-:S04]  /*18b0*/  FFMA R17, R11, R18, RZ ;  /* 0x000000120b117223 */ /* 0x000fc800000000ff */
[----:B------:R-:W-:-:S04]  /*18c0*/  FFMA R21, R22, R17, R11 ;  /* 0x0000001116157223 */ /* 0x000fc8000000000b */
[----:B------:R-:W-:-:S04]  /*18d0*/  FFMA R17, R18, R21, R17 ;  /* 0x0000001512117223 */ /* 0x000fc80000000011 */
[----:B------:R-:W-:-:S04]  /*18e0*/  FFMA R22, R22, R17, R11 ;  /* 0x0000001116167223 */ /* 0x000fc8000000000b */
        /* <DEDUP_REMOVED lines=16> */
[----:B------:R-:W-:Y:S02]  /*19f0*/  ISETP.NE.AND P2, PT, R14, RZ, PT ;  /* 0x000000ff0e00720c */ /* 0x000fe40003f45270 */
[----:B------:R-:W-:Y:S01]  /*1a00*/  LOP3.LUT R19, R15, 0x7fffff, RZ, 0xc0, !PT ;  /* 0x007fffff0f137812 */ /* 0x000fe200078ec0ff */
[CCC-:B------:R-:W-:Y:S01]  /*1a10*/  FFMA.RP R15, R18.reuse, R22.reuse, R17.reuse ;  /* 0x00000016120f7223 */ /* 0x1c0fe20000008011 */
[----:B------:R-:W-:Y:S01]  /*1a20*/  FFMA.RM R18, R18, R22, R17 ;  /* 0x0000001612127223 */ /* 0x000fe20000004011 */
[----:B------:R-:W-:Y:S02]  /*1a30*/  ISETP.NE.AND P1, PT, R14, RZ, PT ;  /* 0x000000ff0e00720c */ /* 0x000fe40003f25270 */
[----:B------:R-:W-:-:S02]  /*1a40*/  LOP3.LUT R19, R19, 0x800000, RZ, 0xfc, !PT ;  /* 0x0080000013137812 */ /* 0x000fc400078efcff */
[----:B------:R-:W-:Y:S02]  /*1a50*/  IADD3 R14, PT, PT, -R14, RZ, RZ ;  /* 0x000000ff0e0e7210 */ /* 0x000fe40007ffe1ff */
[----:B------:R-:W-:Y:S02]  /*1a60*/  SHF.L.U32 R20, R19, R20, RZ ;  /* 0x0000001413147219 */ /* 0x000fe400000006ff */
[----:B------:R-:W-:Y:S02]  /*1a70*/  FSETP.NEU.FTZ.AND P0, PT, R15, R18, PT ;  /* 0x000000120f00720b */ /* 0x000fe40003f1d000 */
[----:B------:R-:W-:Y:S02]  /*1a80*/  SEL R14, R14, RZ, P2 ;  /* 0x000000ff0e0e7207 */ /* 0x000fe40001000000 */
[----:B------:R-:W-:Y:S02]  /*1a90*/  ISETP.NE.AND P1, PT, R20, RZ, P1 ;  /* 0x000000ff1400720c */ /* 0x000fe40000f25270 */
[----:B------:R-:W-:-:S02]  /*1aa0*/  SHF.R.U32.HI R14, RZ, R14, R19 ;  /* 0x0000000eff0e7219 */ /* 0x000fc40000011613 */
[----:B------:R-:W-:Y:S02]  /*1ab0*/  PLOP3.LUT P0, PT, P0, P1, PT, 0xf8, 0x8f ;  /* 0x00000000008f781c */ /* 0x000fe40000703f70 */
[----:B------:R-:W-:Y:S02]  /*1ac0*/  SHF.R.U32.HI R18, RZ, 0x1, R14 ;  /* 0x00000001ff127819 */ /* 0x000fe4000001160e */
[----:B------:R-:W-:-:S04]  /*1ad0*/  SEL R15, RZ, 0x1, !P0 ;  /* 0x00000001ff0f7807 */ /* 0x000fc80004000000 */
[----:B------:R-:W-:-:S04]  /*1ae0*/  LOP3.LUT R15, R15, 0x1, R18, 0xf8, !PT ;  /* 0x000000010f0f7812 */ /* 0x000fc800078ef812 */
[----:B------:R-:W-:-:S04]  /*1af0*/  LOP3.LUT R15, R15, R14, RZ, 0xc0, !PT ;  /* 0x0000000e0f0f7212 */ /* 0x000fc800078ec0ff */
[----:B------:R-:W-:-:S04]  /*1b00*/  IADD3 R18, PT, PT, R18, R15, RZ ;  /* 0x0000000f12127210 */ /* 0x000fc80007ffe0ff */
[----:B------:R-:W-:Y:S01]  /*1b10*/  LOP3.LUT R11, R18, R11, RZ, 0xfc, !PT ;  /* 0x0000000b120b7212 */ /* 0x000fe200078efcff */
[----:B------:R-:W-:Y:S06]  /*1b20*/  BRA `(.L_x_61) ;  /* 0x0000000000107947 */ /* 0x000fec0003800000 */
.L_x_60:
[----:B------:R-:W-:-:S04]  /*1b30*/  LOP3.LUT R11, R11, 0x80000000, RZ, 0xc0, !PT ;  /* 0x800000000b0b7812 */ /* 0x000fc800078ec0ff */
[----:B------:R-:W-:Y:S01]  /*1b40*/  LOP3.LUT R11, R11, 0x7f800000, RZ, 0xfc, !PT ;  /* 0x7f8000000b0b7812 */ /* 0x000fe200078efcff */
[----:B------:R-:W-:Y:S06]  /*1b50*/  BRA `(.L_x_61) ;  /* 0x0000000000047947 */ /* 0x000fec0003800000 */
.L_x_59:
[----:B------:R-:W-:-:S07]  /*1b60*/  LEA R11, R19, R11, 0x17 ;  /* 0x0000000b130b7211 */ /* 0x000fce00078eb8ff */
.L_x_61:
[----:B------:R-:W-:Y:S05]  /*1b70*/  BSYNC.RECONVERGENT B2 ;  /* 0x0000000000027941 */ /* 0x000fea0003800200 */
.L_x_58:
[----:B------:R-:W-:Y:S05]  /*1b80*/  BRA `(.L_x_62) ;  /* 0x0000000000207947 */ /* 0x000fea0003800000 */
.L_x_57:
[----:B------:R-:W-:-:S04]  /*1b90*/  LOP3.LUT R11, R18, 0x80000000, R11, 0x48, !PT ;  /* 0x80000000120b7812 */ /* 0x000fc800078e480b */
[----:B------:R-:W-:Y:S01]  /*1ba0*/  LOP3.LUT R11, R11, 0x7f800000, RZ, 0xfc, !PT ;  /* 0x7f8000000b0b7812 */ /* 0x000fe200078efcff */
[----:B------:R-:W-:Y:S06]  /*1bb0*/  BRA `(.L_x_62) ;  /* 0x0000000000147947 */ /* 0x000fec0003800000 */
.L_x_56:
[----:B------:R-:W-:Y:S01]  /*1bc0*/  LOP3.LUT R11, R18, 0x80000000, R11, 0x48, !PT ;  /* 0x80000000120b7812 */ /* 0x000fe200078e480b */
[----:B------:R-:W-:Y:S06]  /*1bd0*/  BRA `(.L_x_62) ;  /* 0x00000000000c7947 */ /* 0x000fec0003800000 */
.L_x_55:
[----:B------:R-:W0:Y:S01]  /*1be0*/  MUFU.RSQ R11, -QNAN ;  /* 0xffc00000000b7908 */ /* 0x000e220000001400 */
[----:B------:R-:W-:Y:S05]  /*1bf0*/  BRA `(.L_x_62) ;  /* 0x0000000000047947 */ /* 0x000fea0003800000 */
.L_x_54:
[----:B------:R-:W-:-:S07]  /*1c00*/  FADD.FTZ R11, R11, R0 ;  /* 0x000000000b0b7221 */ /* 0x000fce0000010000 */
.L_x_62:
[----:B------:R-:W-:Y:S05]  /*1c10*/  BSYNC.RECONVERGENT B1 ;  /* 0x0000000000017941 */ /* 0x000fea0003800200 */
.L_x_52:
[----:B------:R-:W-:Y:S01]  /*1c20*/  HFMA2 R15, -RZ, RZ, 0, 0 ;  /* 0x00000000ff0f7431 */ /* 0x000fe200000001ff */
[----:B------:R-:W-:-:S04]  /*1c30*/  MOV R14, R16 ;  /* 0x00000010000e7202 */ /* 0x000fc80000000f00 */
[----:B0-----:R-:W-:Y:S05]  /*1c40*/  RET.REL.NODEC R14 `(_Z5ZcalcPKfPfS0_iffii) ;  /* 0xffffffe00eec7950 */ /* 0x001fea0003c3ffff */
.L_x_63:
        /* <DEDUP_REMOVED lines=11> */
.L_x_66:


//--------------------- .nv.shared.reserved.0     --------------------------
	.section	.nv.shared.reserved.0,"aw",@nobits
	.weak		__nv_reservedSMEM_offset_0_alias
	.size		__nv_reservedSMEM_offset_0_alias, 0, 64
	.other		__nv_reservedSMEM_offset_0_alias,@"STO_CUDA_RESERVED_SHARED STV_DEFAULT"
__nv_reservedSMEM_offset_0_alias:
	.zero		0
	.zero		64


//--------------------- .nv.constant0._Z5fCalcPKfS0_S0_Pfiffii --------------------------
	.section	.nv.constant0._Z5fCalcPKfS0_S0_Pfiffii,"a",@progbits
	.sectionflags	@""
	.align	4
.nv.constant0._Z5fCalcPKfS0_S0_Pfiffii:
	.zero		948


//--------------------- .nv.constant0._Z5ZcalcPKfPfS0_iffii --------------------------
	.section	.nv.constant0._Z5ZcalcPKfPfS0_iffii,"a",@progbits
	.sectionflags	@""
	.align	4
.nv.constant0._Z5ZcalcPKfPfS0_iffii:
	.zero		940


//--------------------- SYMBOLS --------------------------

	.type		.nv.reservedSmem.offset0,@object
	.size		.nv.reservedSmem.offset0,0x4
